// auto-generated by cutlass_sweep.gemm — config: {"arch": "sm_90", "cluster_m": 4, "cluster_n": 1, "dtype": "fp16", "dtype_b": "fp16", "layout": "nt", "stages": 0, "tile_k": 64, "tile_m": 256, "tile_n": 64}
#include "cutlass/cutlass.h"
#include "cutlass/gemm/collective/collective_builder.hpp"
#include "cutlass/gemm/device/gemm_universal_adapter.h"
#include "cutlass/gemm/kernel/gemm_universal.hpp"
#include "cutlass/epilogue/collective/collective_builder.hpp"

using ElemA = cutlass::half_t;
using ElemB = cutlass::half_t;
using ElemCD = cutlass::half_t;
using Acc  = float;
using TileShape    = cute::Shape<cute::_256, cute::_64, cute::_64>;
using ClusterShape = cute::Shape<cute::_4, cute::_1, cute::_1>;

using CollectiveEpilogue = typename cutlass::epilogue::collective::CollectiveBuilder<
    cutlass::arch::Sm90, cutlass::arch::OpClassTensorOp,
    TileShape, ClusterShape,
    cutlass::epilogue::collective::EpilogueTileAuto,
    Acc, Acc,
    ElemCD, cutlass::layout::RowMajor, 128 / cutlass::sizeof_bits<ElemCD>::value,
    ElemCD, cutlass::layout::RowMajor, 128 / cutlass::sizeof_bits<ElemCD>::value,
    cutlass::epilogue::collective::EpilogueScheduleAuto
  >::CollectiveOp;

using CollectiveMainloop = typename cutlass::gemm::collective::CollectiveBuilder<
    cutlass::arch::Sm90, cutlass::arch::OpClassTensorOp,
    ElemA, cutlass::layout::RowMajor, 128 / cutlass::sizeof_bits<ElemA>::value,
    ElemB, cutlass::layout::ColumnMajor, 128 / cutlass::sizeof_bits<ElemB>::value,
    Acc,
    TileShape, ClusterShape,
    cutlass::gemm::collective::StageCountAutoCarveout<static_cast<int>(sizeof(typename CollectiveEpilogue::SharedStorage))>,
    cutlass::gemm::collective::KernelScheduleAuto
  >::CollectiveOp;

using GemmKernel = cutlass::gemm::kernel::GemmUniversal<
    cute::Shape<int,int,int,int>,
    CollectiveMainloop,
    CollectiveEpilogue
>;
using Gemm = cutlass::gemm::device::GemmUniversalAdapter<GemmKernel>;

// Force the device kernel symbol into the cubin without needing a host main.
auto* _anchor = &cutlass::device_kernel<GemmKernel>;


// ===== COMPILED SASS (sm_90a) =====

	.target	sm_90a

	.elftype	@"ET_EXEC"


//--------------------- .note.nv.tkinfo           --------------------------
	.section	.note.nv.tkinfo,"",@"SHT_NOTE"
	.sectionflags	@"SHF_NOTE_NV_TKINFO"
	.tkinfo
        /*0018*/ 	.word	0x00000002
        /*0030*/ 	.string	""
        /*0030*/ 	.string	"ptxas"
        /*0030*/ 	.string	"Cuda compilation tools, release 13.0, V13.0.88"
        /*0030*/ 	.string	"Build cuda_13.0.r13.0/compiler.36424714_0"
        /*0030*/ 	.string	"-arch sm_90a -m 64 "



//--------------------- .note.nv.cuinfo           --------------------------
	.section	.note.nv.cuinfo,"",@"SHT_NOTE"
	.sectionflags	@"SHF_NOTE_NV_CUINFO"
        /*0018*/ 	.short	0x0002
        /*001a*/ 	.short	0x005a
        /*001c*/ 	.short	0x0082
	.zero		2


//--------------------- .nv.info                  --------------------------
	.section	.nv.info,"",@"SHT_CUDA_INFO"
	.align	4


	//----- nvinfo : EIATTR_REGCOUNT
	.align		4
        /*0000*/ 	.byte	0x04, 0x2f
        /*0002*/ 	.short	(.L_15 - .L_14)
	.align		4
.L_14:
        /*0004*/ 	.word	index@(_ZN7cutlass13device_kernelINS_4gemm6kernel13GemmUniversalIN4cute5tupleIJiiiiEEENS1_10collective13CollectiveMmaINS1_34MainloopSm90TmaGmmaWarpSpecializedILi5ENS5_IJNS4_1CILi4EEENSA_ILi1EEESC_EEENS1_35KernelTmaWarpSpecializedCooperativeEEENS5_IJNSA_ILi256EEENSA_ILi64EEESH_EEENS_6half_tENS5_IJlSC_lEEESJ_SK_NS4_8TiledMMAINS4_8MMA_AtomIJNS4_4SM904GMMA25MMA_64x64x16_F32F16F16_SSILNSO_5MajorE0ELSQ_0ELNSO_7ScaleInE1ELSR_1EEEEEENS4_6LayoutINS5_IJNSA_ILi2EEESC_SC_EEENS5_IJSC_NSA_ILi0EEESX_EEEEENS5_IJNS4_10UnderscoreES10_S10_EEEEENS4_13SM90_TMA_LOADENS4_14ComposedLayoutINS4_7SwizzleILi3ELi4ELi3EEENS4_18smem_ptr_flag_bitsILi16EEENSU_INS5_IJNSA_ILi8EEESH_EEENS5_IJSH_SC_EEEEEEEvNS4_8identityENS4_23SM90_TMA_LOAD_MULTICASTES1D_vS1E_EENS_8epilogue10collective6detail29Sm90TmaWarpSpecializedAdapterINS1I_15DefaultEpilogueISJ_SK_SK_NS1H_6thread17LinearCombinationISJ_Li1EffLNS1M_9ScaleType4KindE0ELNS_15FloatRoundStyleE2ESJ_EENS1_15EpilogueDefaultEEEEEvvEEEEvNT_6ParamsE)
        /*0008*/ 	.word	0x000000a8


	//----- nvinfo : EIATTR_FRAME_SIZE
	.align		4
.L_15:
        /*000c*/ 	.byte	0x04, 0x11
        /*000e*/ 	.short	(.L_17 - .L_16)
	.align		4
.L_16:
        /*0010*/ 	.word	index@(_ZN7cutlass13device_kernelINS_4gemm6kernel13GemmUniversalIN4cute5tupleIJiiiiEEENS1_10collective13CollectiveMmaINS1_34MainloopSm90TmaGmmaWarpSpecializedILi5ENS5_IJNS4_1CILi4EEENSA_ILi1EEESC_EEENS1_35KernelTmaWarpSpecializedCooperativeEEENS5_IJNSA_ILi256EEENSA_ILi64EEESH_EEENS_6half_tENS5_IJlSC_lEEESJ_SK_NS4_8TiledMMAINS4_8MMA_AtomIJNS4_4SM904GMMA25MMA_64x64x16_F32F16F16_SSILNSO_5MajorE0ELSQ_0ELNSO_7ScaleInE1ELSR_1EEEEEENS4_6LayoutINS5_IJNSA_ILi2EEESC_SC_EEENS5_IJSC_NSA_ILi0EEESX_EEEEENS5_IJNS4_10UnderscoreES10_S10_EEEEENS4_13SM90_TMA_LOADENS4_14ComposedLayoutINS4_7SwizzleILi3ELi4ELi3EEENS4_18smem_ptr_flag_bitsILi16EEENSU_INS5_IJNSA_ILi8EEESH_EEENS5_IJSH_SC_EEEEEEEvNS4_8identityENS4_23SM90_TMA_LOAD_MULTICASTES1D_vS1E_EENS_8epilogue10collective6detail29Sm90TmaWarpSpecializedAdapterINS1I_15DefaultEpilogueISJ_SK_SK_NS1H_6thread17LinearCombinationISJ_Li1EffLNS1M_9ScaleType4KindE0ELNS_15FloatRoundStyleE2ESJ_EENS1_15EpilogueDefaultEEEEEvvEEEEvNT_6ParamsE)
        /*0014*/ 	.word	0x00000000


	//----- nvinfo : EIATTR_MIN_STACK_SIZE
	.align		4
.L_17:
        /*0018*/ 	.byte	0x04, 0x12
        /*001a*/ 	.short	(.L_19 - .L_18)
	.align		4
.L_18:
        /*001c*/ 	.word	index@(_ZN7cutlass13device_kernelINS_4gemm6kernel13GemmUniversalIN4cute5tupleIJiiiiEEENS1_10collective13CollectiveMmaINS1_34MainloopSm90TmaGmmaWarpSpecializedILi5ENS5_IJNS4_1CILi4EEENSA_ILi1EEESC_EEENS1_35KernelTmaWarpSpecializedCooperativeEEENS5_IJNSA_ILi256EEENSA_ILi64EEESH_EEENS_6half_tENS5_IJlSC_lEEESJ_SK_NS4_8TiledMMAINS4_8MMA_AtomIJNS4_4SM904GMMA25MMA_64x64x16_F32F16F16_SSILNSO_5MajorE0ELSQ_0ELNSO_7ScaleInE1ELSR_1EEEEEENS4_6LayoutINS5_IJNSA_ILi2EEESC_SC_EEENS5_IJSC_NSA_ILi0EEESX_EEEEENS5_IJNS4_10UnderscoreES10_S10_EEEEENS4_13SM90_TMA_LOADENS4_14ComposedLayoutINS4_7SwizzleILi3ELi4ELi3EEENS4_18smem_ptr_flag_bitsILi16EEENSU_INS5_IJNSA_ILi8EEESH_EEENS5_IJSH_SC_EEEEEEEvNS4_8identityENS4_23SM90_TMA_LOAD_MULTICASTES1D_vS1E_EENS_8epilogue10collective6detail29Sm90TmaWarpSpecializedAdapterINS1I_15DefaultEpilogueISJ_SK_SK_NS1H_6thread17LinearCombinationISJ_Li1EffLNS1M_9ScaleType4KindE0ELNS_15FloatRoundStyleE2ESJ_EENS1_15EpilogueDefaultEEEEEvvEEEEvNT_6ParamsE)
        /*0020*/ 	.word	0x00000000
.L_19:


//--------------------- .nv.compat                --------------------------
	.section	.nv.compat,"",@"SHT_CUDA_COMPAT_INFO"
	.align	4
        /*0000*/ 	.byte	0x02, 0x09, 0x01, 0x00, 0x02, 0x02, 0x04, 0x00, 0x02, 0x05, 0x05, 0x00, 0x03, 0x07, 0x01, 0x01
        /*0010*/ 	.byte	0x02, 0x03, 0x01, 0x00, 0x02, 0x06, 0x01, 0x00, 0x04, 0x0b, 0x08, 0x00, 0x00, 0x00, 0x00, 0x00
        /*0020*/ 	.byte	0x00, 0x00, 0x00, 0x00


//--------------------- .nv.info._ZN7cutlass13device_kernelINS_4gemm6kernel13GemmUniversalIN4cute5tupleIJiiiiEEENS1_10collective13CollectiveMmaINS1_34MainloopSm90TmaGmmaWarpSpecializedILi5ENS5_IJNS4_1CILi4EEENSA_ILi1EEESC_EEENS1_35KernelTmaWarpSpecializedCooperativeEEENS5_IJNSA_ILi256EEENSA_ILi64EEESH_EEENS_6half_tENS5_IJlSC_lEEESJ_SK_NS4_8TiledMMAINS4_8MMA_AtomIJNS4_4SM904GMMA25MMA_64x64x16_F32F16F16_SSILNSO_5MajorE0ELSQ_0ELNSO_7ScaleInE1ELSR_1EEEEEENS4_6LayoutINS5_IJNSA_ILi2EEESC_SC_EEENS5_IJSC_NSA_ILi0EEESX_EEEEENS5_IJNS4_10UnderscoreES10_S10_EEEEENS4_13SM90_TMA_LOADENS4_14ComposedLayoutINS4_7SwizzleILi3ELi4ELi3EEENS4_18smem_ptr_flag_bitsILi16EEENSU_INS5_IJNSA_ILi8EEESH_EEENS5_IJSH_SC_EEEEEEEvNS4_8identityENS4_23SM90_TMA_LOAD_MULTICASTES1D_vS1E_EENS_8epilogue10collective6detail29Sm90TmaWarpSpecializedAdapterINS1I_15DefaultEpilogueISJ_SK_SK_NS1H_6thread17LinearCombinationISJ_Li1EffLNS1M_9ScaleType4KindE0ELNS_15FloatRoundStyleE2ESJ_EENS1_15EpilogueDefaultEEEEEvvEEEEvNT_6ParamsE --------------------------
	.section	.nv.info._ZN7cutlass13device_kernelINS_4gemm6kernel13GemmUniversalIN4cute5tupleIJiiiiEEENS1_10collective13CollectiveMmaINS1_34MainloopSm90TmaGmmaWarpSpecializedILi5ENS5_IJNS4_1CILi4EEENSA_ILi1EEESC_EEENS1_35KernelTmaWarpSpecializedCooperativeEEENS5_IJNSA_ILi256EEENSA_ILi64EEESH_EEENS_6half_tENS5_IJlSC_lEEESJ_SK_NS4_8TiledMMAINS4_8MMA_AtomIJNS4_4SM904GMMA25MMA_64x64x16_F32F16F16_SSILNSO_5MajorE0ELSQ_0ELNSO_7ScaleInE1ELSR_1EEEEEENS4_6LayoutINS5_IJNSA_ILi2EEESC_SC_EEENS5_IJSC_NSA_ILi0EEESX_EEEEENS5_IJNS4_10UnderscoreES10_S10_EEEEENS4_13SM90_TMA_LOADENS4_14ComposedLayoutINS4_7SwizzleILi3ELi4ELi3EEENS4_18smem_ptr_flag_bitsILi16EEENSU_INS5_IJNSA_ILi8EEESH_EEENS5_IJSH_SC_EEEEEEEvNS4_8identityENS4_23SM90_TMA_LOAD_MULTICASTES1D_vS1E_EENS_8epilogue10collective6detail29Sm90TmaWarpSpecializedAdapterINS1I_15DefaultEpilogueISJ_SK_SK_NS1H_6thread17LinearCombinationISJ_Li1EffLNS1M_9ScaleType4KindE0ELNS_15FloatRoundStyleE2ESJ_EENS1_15EpilogueDefaultEEEEEvvEEEEvNT_6ParamsE,"",@"SHT_CUDA_INFO"
	.sectionflags	@""
	.align	4


	//----- nvinfo : EIATTR_CUDA_API_VERSION
	.align		4
        /*0000*/ 	.byte	0x04, 0x37
        /*0002*/ 	.short	(.L_21 - .L_20)
.L_20:
        /*0004*/ 	.word	0x00000082


	//----- nvinfo : EIATTR_KPARAM_INFO
	.align		4
.L_21:
        /*0008*/ 	.byte	0x04, 0x17
        /*000a*/ 	.short	(.L_23 - .L_22)
.L_22:
        /*000c*/ 	.word	0x00000000
        /*0010*/ 	.short	0x0000
        /*0012*/ 	.short	0x0070
        /*0014*/ 	.byte	0x00, 0xf0, 0x01, 0x10


	//----- nvinfo : EIATTR_SPARSE_MMA_MASK
	.align		4
.L_23:
        /*0018*/ 	.byte	0x03, 0x50
        /*001a*/ 	.short	0x0000


	//----- nvinfo : EIATTR_MAXREG_COUNT
	.align		4
        /*001c*/ 	.byte	0x03, 0x1b
        /*001e*/ 	.short	0x00a8


	//----- nvinfo : EIATTR_NUM_BARRIERS
	.align		4
        /*0020*/ 	.byte	0x02, 0x4c
        /*0022*/ 	.byte	0x01
	.zero		1


	//----- nvinfo : EIATTR_EXTERNS
	.align		4
        /*0024*/ 	.byte	0x04, 0x0f
        /*0026*/ 	.short	(.L_25 - .L_24)


	//   ....[0]....
	.align		4
.L_24:
        /*0028*/ 	.word	index@(__assertfail)


	//----- nvinfo : EIATTR_MERCURY_ISA_VERSION
	.align		4
.L_25:
        /*002c*/ 	.byte	0x03, 0x5f
        /*002e*/ 	.short	0x0101


	//----- nvinfo : EIATTR_INT_WARP_WIDE_INSTR_OFFSETS
	.align		4
        /*0030*/ 	.byte	0x04, 0x31
        /*0032*/ 	.short	(.L_27 - .L_26)


	//   ....[0]....
.L_26:
        /*0034*/ 	.word	0x000004a0


	//   ....[1]....
        /*0038*/ 	.word	0x000004d0


	//   ....[2]....
        /*003c*/ 	.word	0x00000680


	//----- nvinfo : EIATTR_COOP_GROUP_MASK_REGIDS
	.align		4
.L_27:
        /*0040*/ 	.byte	0x04, 0x29
        /*0042*/ 	.short	(.L_29 - .L_28)


	//   ....[0]....
.L_28:
        /*0044*/ 	.word	0xffffffff


	//   ....[1]....
        /*0048*/ 	.word	0xffffffff


	//   ....[2]....
        /*004c*/ 	.word	0xffffffff


	//   ....[3]....
        /*0050*/ 	.word	0xffffffff


	//   ....[4]....
        /*0054*/ 	.word	0xffffffff


	//   ....[5]....
        /*0058*/ 	.word	0xffffffff


	//----- nvinfo : EIATTR_COOP_GROUP_INSTR_OFFSETS
	.align		4
.L_29:
        /*005c*/ 	.byte	0x04, 0x28
        /*005e*/ 	.short	(.L_31 - .L_30)


	//   ....[0]....
.L_30:
        /*0060*/ 	.word	0x00000060


	//   ....[1]....
        /*0064*/ 	.word	0x00000070


	//   ....[2]....
        /*0068*/ 	.word	0x00000130


	//   ....[3]....
        /*006c*/ 	.word	0x000002f0


	//   ....[4]....
        /*0070*/ 	.word	0x00000830


	//   ....[5]....
        /*0074*/ 	.word	0x00001280


	//----- nvinfo : EIATTR_REG_RECONFIG
	.align		4
.L_31:
        /*0078*/ 	.byte	0x01, 0x54
	.zero		2


	//----- nvinfo : EIATTR_SYSCALL_OFFSETS
	.align		4
        /*007c*/ 	.byte	0x04, 0x46
        /*007e*/ 	.short	(.L_33 - .L_32)


	//   ....[0]....
.L_32:
        /*0080*/ 	.word	0x00001440


	//----- nvinfo : EIATTR_MBARRIER_INSTR_OFFSETS
	.align		4
.L_33:
        /*0084*/ 	.byte	0x04, 0x39
        /*0086*/ 	.short	(.L_35 - .L_34)


	//   ....[0]....
.L_34:
        /*0088*/ 	.word	0x00000230
        /*008c*/ 	.word	0x000000ff
        /*0090*/ 	.word	0x00000000
        /*0094*/ 	.short	0x0100
        /*0096*/ 	.byte	0x08
	.zero		1


	//   ....[1]....
        /*0098*/ 	.word	0x00000240
        /*009c*/ 	.word	0x000000ff
        /*00a0*/ 	.word	0x00000028
        /*00a4*/ 	.short	0x0100
        /*00a6*/ 	.byte	0x08
	.zero		1


	//   ....[2]....
        /*00a8*/ 	.word	0x00000250
        /*00ac*/ 	.word	0x000000ff
        /*00b0*/ 	.word	0x00000008
        /*00b4*/ 	.short	0x0100
        /*00b6*/ 	.byte	0x08
	.zero		1


	//   ....[3]....
        /*00b8*/ 	.word	0x00000260
        /*00bc*/ 	.word	0x000000ff
        /*00c0*/ 	.word	0x00000030
        /*00c4*/ 	.short	0x0100
        /*00c6*/ 	.byte	0x08
	.zero		1


	//   ....[4]....
        /*00c8*/ 	.word	0x00000270
        /*00cc*/ 	.word	0x000000ff
        /*00d0*/ 	.word	0x00000010
        /*00d4*/ 	.short	0x0100
        /*00d6*/ 	.byte	0x08
	.zero		1


	//   ....[5]....
        /*00d8*/ 	.word	0x00000280
        /*00dc*/ 	.word	0x000000ff
        /*00e0*/ 	.word	0x00000038
        /*00e4*/ 	.short	0x0100
        /*00e6*/ 	.byte	0x08
	.zero		1


	//   ....[6]....
        /*00e8*/ 	.word	0x00000290
        /*00ec*/ 	.word	0x000000ff
        /*00f0*/ 	.word	0x00000018
        /*00f4*/ 	.short	0x0100
        /*00f6*/ 	.byte	0x08
	.zero		1


	//   ....[7]....
        /*00f8*/ 	.word	0x000002a0
        /*00fc*/ 	.word	0x000000ff
        /*0100*/ 	.word	0x00000040
        /*0104*/ 	.short	0x0100
        /*0106*/ 	.byte	0x08
	.zero		1


	//   ....[8]....
        /*0108*/ 	.word	0x000002b0
        /*010c*/ 	.word	0x000000ff
        /*0110*/ 	.word	0x00000020
        /*0114*/ 	.short	0x0100
        /*0116*/ 	.byte	0x08
	.zero		1


	//   ....[9]....
        /*0118*/ 	.word	0x000002c0
        /*011c*/ 	.word	0x000000ff
        /*0120*/ 	.word	0x00000048
        /*0124*/ 	.short	0x0100
        /*0126*/ 	.byte	0x08
	.zero		1


	//   ....[10]....
        /*0128*/ 	.word	0x00000710
        /*012c*/ 	.word	0x000000ff
        /*0130*/ 	.word	0x00000060
        /*0134*/ 	.short	0x0100
        /*0136*/ 	.byte	0x06
	.zero		1


	//   ....[11]....
        /*0138*/ 	.word	0x000007b0
        /*013c*/ 	.word	0x000000ff
        /*0140*/ 	.word	0x00000068
        /*0144*/ 	.short	0x0100
        /*0146*/ 	.byte	0x06
	.zero		1


	//   ....[12]....
        /*0148*/ 	.word	0x00001500
        /*014c*/ 	.word	0x00000003
        /*0150*/ 	.word	0x00000000
        /*0154*/ 	.short	0x010a
        /*0156*/ 	.byte	0x3f
	.zero		1


	//   ....[13]....
        /*0158*/ 	.word	0x00001540
        /*015c*/ 	.word	0x00000003
        /*0160*/ 	.word	0x00000000
        /*0164*/ 	.short	0x010a
        /*0166*/ 	.byte	0x3f
	.zero		1


	//   ....[14]....
        /*0168*/ 	.word	0x00001a90
        /*016c*/ 	.word	0x00000005
        /*0170*/ 	.word	0x00000000
        /*0174*/ 	.short	0x010a
        /*0176*/ 	.byte	0x3f
	.zero		1


	//   ....[15]....
        /*0178*/ 	.word	0x00001ad0
        /*017c*/ 	.word	0x00000005
        /*0180*/ 	.word	0x00000000
        /*0184*/ 	.short	0x010a
        /*0186*/ 	.byte	0x3f
	.zero		1


	//   ....[16]....
        /*0188*/ 	.word	0x00001eb0
        /*018c*/ 	.word	0x00000005
        /*0190*/ 	.word	0x00000000
        /*0194*/ 	.short	0x0101
        /*0196*/ 	.byte	0x3f
	.zero		1


	//   ....[17]....
        /*0198*/ 	.word	0x000020d0
        /*019c*/ 	.word	0x00000003
        /*01a0*/ 	.word	0x00000000
        /*01a4*/ 	.short	0x0101
        /*01a6*/ 	.byte	0x3f
	.zero		1


	//   ....[18]....
        /*01a8*/ 	.word	0x00008130
        /*01ac*/ 	.word	0x00000017
        /*01b0*/ 	.word	0x00000028
        /*01b4*/ 	.short	0x010a
        /*01b6*/ 	.byte	0x3f
	.zero		1


	//   ....[19]....
        /*01b8*/ 	.word	0x000084a0
        /*01bc*/ 	.word	0x00000003
        /*01c0*/ 	.word	0x00000068
        /*01c4*/ 	.short	0x0101
        /*01c6*/ 	.byte	0x3f
	.zero		1


	//   ....[20]....
        /*01c8*/ 	.word	0x00008c00
        /*01cc*/ 	.word	0x00000007
        /*01d0*/ 	.word	0x00000000
        /*01d4*/ 	.short	0x010a
        /*01d6*/ 	.byte	0x3f
	.zero		1


	//   ....[21]....
        /*01d8*/ 	.word	0x00008c80
        /*01dc*/ 	.word	0x00000008
        /*01e0*/ 	.word	0x00000000
        /*01e4*/ 	.short	0x010a
        /*01e6*/ 	.byte	0x3f
	.zero		1


	//   ....[22]....
        /*01e8*/ 	.word	0x00008d10
        /*01ec*/ 	.word	0x00000009
        /*01f0*/ 	.word	0x00000000
        /*01f4*/ 	.short	0x010a
        /*01f6*/ 	.byte	0x3f
	.zero		1


	//   ....[23]....
        /*01f8*/ 	.word	0x00008da0
        /*01fc*/ 	.word	0x00000006
        /*0200*/ 	.word	0x00000000
        /*0204*/ 	.short	0x010a
        /*0206*/ 	.byte	0x3f
	.zero		1


	//   ....[24]....
        /*0208*/ 	.word	0x00008e30
        /*020c*/ 	.word	0x00000003
        /*0210*/ 	.word	0x00000000
        /*0214*/ 	.short	0x010a
        /*0216*/ 	.byte	0x3f
	.zero		1


	//   ....[25]....
        /*0218*/ 	.word	0x00008e90
        /*021c*/ 	.word	0x00000003
        /*0220*/ 	.word	0x00000000
        /*0224*/ 	.short	0x010a
        /*0226*/ 	.byte	0x3f
	.zero		1


	//   ....[26]....
        /*0228*/ 	.word	0x00008ee0
        /*022c*/ 	.word	0x00000005
        /*0230*/ 	.word	0x00000000
        /*0234*/ 	.short	0x010a
        /*0236*/ 	.byte	0x3f
	.zero		1


	//   ....[27]....
        /*0238*/ 	.word	0x00008fb0
        /*023c*/ 	.word	0x00000017
        /*0240*/ 	.word	0x00000028
        /*0244*/ 	.short	0x010a
        /*0246*/ 	.byte	0x3f
	.zero		1


	//   ....[28]....
        /*0248*/ 	.word	0x00009080
        /*024c*/ 	.word	0x00000007
        /*0250*/ 	.word	0x00000000
        /*0254*/ 	.short	0x010a
        /*0256*/ 	.byte	0x3f
	.zero		1


	//   ....[29]....
        /*0258*/ 	.word	0x000090d0
        /*025c*/ 	.word	0x00000008
        /*0260*/ 	.word	0x00000000
        /*0264*/ 	.short	0x010a
        /*0266*/ 	.byte	0x3f
	.zero		1


	//   ....[30]....
        /*0268*/ 	.word	0x00009120
        /*026c*/ 	.word	0x00000009
        /*0270*/ 	.word	0x00000000
        /*0274*/ 	.short	0x010a
        /*0276*/ 	.byte	0x3f
	.zero		1


	//   ....[31]....
        /*0278*/ 	.word	0x00009170
        /*027c*/ 	.word	0x00000006
        /*0280*/ 	.word	0x00000000
        /*0284*/ 	.short	0x010a
        /*0286*/ 	.byte	0x3f
	.zero		1


	//----- nvinfo : EIATTR_NUM_MBARRIERS
	.align		4
.L_35:
        /*0288*/ 	.byte	0x03, 0x38
        /*028a*/ 	.short	0x000c


	//----- nvinfo : EIATTR_EXIT_INSTR_OFFSETS
	.align		4
        /*028c*/ 	.byte	0x04, 0x1c
        /*028e*/ 	.short	(.L_37 - .L_36)


	//   ....[0]....
.L_36:
        /*0290*/ 	.word	0x000009a0


	//   ....[1]....
        /*0294*/ 	.word	0x000011b0


	//   ....[2]....
        /*0298*/ 	.word	0x00007840


	//   ....[3]....
        /*029c*/ 	.word	0x00007da0


	//   ....[4]....
        /*02a0*/ 	.word	0x00008e80


	//----- nvinfo : EIATTR_MAX_THREADS
	.align		4
.L_37:
        /*02a4*/ 	.byte	0x04, 0x05
        /*02a6*/ 	.short	(.L_39 - .L_38)
.L_38:
        /*02a8*/ 	.word	0x00000180
        /*02ac*/ 	.word	0x00000001
        /*02b0*/ 	.word	0x00000001


	//----- nvinfo : EIATTR_CRS_STACK_SIZE
	.align		4
.L_39:
        /*02b4*/ 	.byte	0x04, 0x1e
        /*02b6*/ 	.short	(.L_41 - .L_40)
.L_40:
        /*02b8*/ 	.word	0x00000000


	//----- nvinfo : EIATTR_CBANK_PARAM_SIZE
	.align		4
.L_41:
        /*02bc*/ 	.byte	0x03, 0x19
        /*02be*/ 	.short	0x0470


	//----- nvinfo : EIATTR_PARAM_CBANK
	.align		4
        /*02c0*/ 	.byte	0x04, 0x0a
        /*02c2*/ 	.short	(.L_43 - .L_42)
	.align		4
.L_42:
        /*02c4*/ 	.word	index@(.nv.constant0._ZN7cutlass13device_kernelINS_4gemm6kernel13GemmUniversalIN4cute5tupleIJiiiiEEENS1_10collective13CollectiveMmaINS1_34MainloopSm90TmaGmmaWarpSpecializedILi5ENS5_IJNS4_1CILi4EEENSA_ILi1EEESC_EEENS1_35KernelTmaWarpSpecializedCooperativeEEENS5_IJNSA_ILi256EEENSA_ILi64EEESH_EEENS_6half_tENS5_IJlSC_lEEESJ_SK_NS4_8TiledMMAINS4_8MMA_AtomIJNS4_4SM904GMMA25MMA_64x64x16_F32F16F16_SSILNSO_5MajorE0ELSQ_0ELNSO_7ScaleInE1ELSR_1EEEEEENS4_6LayoutINS5_IJNSA_ILi2EEESC_SC_EEENS5_IJSC_NSA_ILi0EEESX_EEEEENS5_IJNS4_10UnderscoreES10_S10_EEEEENS4_13SM90_TMA_LOADENS4_14ComposedLayoutINS4_7SwizzleILi3ELi4ELi3EEENS4_18smem_ptr_flag_bitsILi16EEENSU_INS5_IJNSA_ILi8EEESH_EEENS5_IJSH_SC_EEEEEEEvNS4_8identityENS4_23SM90_TMA_LOAD_MULTICASTES1D_vS1E_EENS_8epilogue10collective6detail29Sm90TmaWarpSpecializedAdapterINS1I_15DefaultEpilogueISJ_SK_SK_NS1H_6thread17LinearCombinationISJ_Li1EffLNS1M_9ScaleType4KindE0ELNS_15FloatRoundStyleE2ESJ_EENS1_15EpilogueDefaultEEEEEvvEEEEvNT_6ParamsE)
        /*02c8*/ 	.short	0x0210
        /*02ca*/ 	.short	0x0470


	//----- nvinfo : EIATTR_SW_WAR
	.align		4
.L_43:
        /*02cc*/ 	.byte	0x04, 0x36
        /*02ce*/ 	.short	(.L_45 - .L_44)
.L_44:
        /*02d0*/ 	.word	0x00000008
.L_45:


//--------------------- .nv.callgraph             --------------------------
	.section	.nv.callgraph,"",@"SHT_CUDA_CALLGRAPH"
	.align	4
	.sectionentsize	8
	.align		4
        /*0000*/ 	.word	0x00000000
	.align		4
        /*0004*/ 	.word	0xffffffff
	.align		4
        /*0008*/ 	.word	index@(_ZN7cutlass13device_kernelINS_4gemm6kernel13GemmUniversalIN4cute5tupleIJiiiiEEENS1_10collective13CollectiveMmaINS1_34MainloopSm90TmaGmmaWarpSpecializedILi5ENS5_IJNS4_1CILi4EEENSA_ILi1EEESC_EEENS1_35KernelTmaWarpSpecializedCooperativeEEENS5_IJNSA_ILi256EEENSA_ILi64EEESH_EEENS_6half_tENS5_IJlSC_lEEESJ_SK_NS4_8TiledMMAINS4_8MMA_AtomIJNS4_4SM904GMMA25MMA_64x64x16_F32F16F16_SSILNSO_5MajorE0ELSQ_0ELNSO_7ScaleInE1ELSR_1EEEEEENS4_6LayoutINS5_IJNSA_ILi2EEESC_SC_EEENS5_IJSC_NSA_ILi0EEESX_EEEEENS5_IJNS4_10UnderscoreES10_S10_EEEEENS4_13SM90_TMA_LOADENS4_14ComposedLayoutINS4_7SwizzleILi3ELi4ELi3EEENS4_18smem_ptr_flag_bitsILi16EEENSU_INS5_IJNSA_ILi8EEESH_EEENS5_IJSH_SC_EEEEEEEvNS4_8identityENS4_23SM90_TMA_LOAD_MULTICASTES1D_vS1E_EENS_8epilogue10collective6detail29Sm90TmaWarpSpecializedAdapterINS1I_15DefaultEpilogueISJ_SK_SK_NS1H_6thread17LinearCombinationISJ_Li1EffLNS1M_9ScaleType4KindE0ELNS_15FloatRoundStyleE2ESJ_EENS1_15EpilogueDefaultEEEEEvvEEEEvNT_6ParamsE)
	.align		4
        /*000c*/ 	.word	index@(__assertfail)
	.align		4
        /*0010*/ 	.word	0x00000000
	.align		4
        /*0014*/ 	.word	0xfffffffe
	.align		4
        /*0018*/ 	.word	0x00000000
	.align		4
        /*001c*/ 	.word	0xfffffffd
	.align		4
        /*0020*/ 	.word	0x00000000
	.align		4
        /*0024*/ 	.word	0xfffffffc


//--------------------- .nv.constant4             --------------------------
	.section	.nv.constant4,"a",@progbits
	.align	8
	.align		8
.nv.constant4:
        /*0000*/ 	.dword	__assertfail
	.align		8
        /*0008*/ 	.dword	__unnamed_1
	.align		8
        /*0010*/ 	.dword	_ZN40_INTERNAL_fa3f64f4_4_k_cu_825b7aec_334324cuda3std3__45__cpo5beginE
	.align		8
        /*0018*/ 	.dword	_ZN40_INTERNAL_fa3f64f4_4_k_cu_825b7aec_334324cuda3std3__45__cpo3endE
	.align		8
        /*0020*/ 	.dword	_ZN40_INTERNAL_fa3f64f4_4_k_cu_825b7aec_334324cuda3std3__45__cpo6cbeginE
	.align		8
        /*0028*/ 	.dword	_ZN40_INTERNAL_fa3f64f4_4_k_cu_825b7aec_334324cuda3std3__45__cpo4cendE
	.align		8
        /*0030*/ 	.dword	_ZN40_INTERNAL_fa3f64f4_4_k_cu_825b7aec_334324cuda3std3__442_GLOBAL__N__fa3f64f4_4_k_cu_825b7aec_334326ignoreE
	.align		8
        /*0038*/ 	.dword	_ZN40_INTERNAL_fa3f64f4_4_k_cu_825b7aec_334324cuda3std3__419piecewise_constructE
	.align		8
        /*0040*/ 	.dword	_ZN40_INTERNAL_fa3f64f4_4_k_cu_825b7aec_334324cuda3std3__48in_placeE
	.align		8
        /*0048*/ 	.dword	_ZN40_INTERNAL_fa3f64f4_4_k_cu_825b7aec_334324cuda3std6ranges3__45__cpo4swapE
	.align		8
        /*0050*/ 	.dword	_ZN40_INTERNAL_fa3f64f4_4_k_cu_825b7aec_334324cuda3std6ranges3__45__cpo9iter_moveE
	.align		8
        /*0058*/ 	.dword	_ZN40_INTERNAL_fa3f64f4_4_k_cu_825b7aec_334324cute7productE
	.align		8
        /*0060*/ 	.dword	_ZN40_INTERNAL_fa3f64f4_4_k_cu_825b7aec_334324cute1_E
	.align		8
        /*0068*/ 	.dword	$str$22
	.align		8
        /*0070*/ 	.dword	$str$23


//--------------------- .text._ZN7cutlass13device_kernelINS_4gemm6kernel13GemmUniversalIN4cute5tupleIJiiiiEEENS1_10collective13CollectiveMmaINS1_34MainloopSm90TmaGmmaWarpSpecializedILi5ENS5_IJNS4_1CILi4EEENSA_ILi1EEESC_EEENS1_35KernelTmaWarpSpecializedCooperativeEEENS5_IJNSA_ILi256EEENSA_ILi64EEESH_EEENS_6half_tENS5_IJlSC_lEEESJ_SK_NS4_8TiledMMAINS4_8MMA_AtomIJNS4_4SM904GMMA25MMA_64x64x16_F32F16F16_SSILNSO_5MajorE0ELSQ_0ELNSO_7ScaleInE1ELSR_1EEEEEENS4_6LayoutINS5_IJNSA_ILi2EEESC_SC_EEENS5_IJSC_NSA_ILi0EEESX_EEEEENS5_IJNS4_10UnderscoreES10_S10_EEEEENS4_13SM90_TMA_LOADENS4_14ComposedLayoutINS4_7SwizzleILi3ELi4ELi3EEENS4_18smem_ptr_flag_bitsILi16EEENSU_INS5_IJNSA_ILi8EEESH_EEENS5_IJSH_SC_EEEEEEEvNS4_8identityENS4_23SM90_TMA_LOAD_MULTICASTES1D_vS1E_EENS_8epilogue10collective6detail29Sm90TmaWarpSpecializedAdapterINS1I_15DefaultEpilogueISJ_SK_SK_NS1H_6thread17LinearCombinationISJ_Li1EffLNS1M_9ScaleType4KindE0ELNS_15FloatRoundStyleE2ESJ_EENS1_15EpilogueDefaultEEEEEvvEEEEvNT_6ParamsE --------------------------
	.section	.text._ZN7cutlass13device_kernelINS_4gemm6kernel13GemmUniversalIN4cute5tupleIJiiiiEEENS1_10collective13CollectiveMmaINS1_34MainloopSm90TmaGmmaWarpSpecializedILi5ENS5_IJNS4_1CILi4EEENSA_ILi1EEESC_EEENS1_35KernelTmaWarpSpecializedCooperativeEEENS5_IJNSA_ILi256EEENSA_ILi64EEESH_EEENS_6half_tENS5_IJlSC_lEEESJ_SK_NS4_8TiledMMAINS4_8MMA_AtomIJNS4_4SM904GMMA25MMA_64x64x16_F32F16F16_SSILNSO_5MajorE0ELSQ_0ELNSO_7ScaleInE1ELSR_1EEEEEENS4_6LayoutINS5_IJNSA_ILi2EEESC_SC_EEENS5_IJSC_NSA_ILi0EEESX_EEEEENS5_IJNS4_10UnderscoreES10_S10_EEEEENS4_13SM90_TMA_LOADENS4_14ComposedLayoutINS4_7SwizzleILi3ELi4ELi3EEENS4_18smem_ptr_flag_bitsILi16EEENSU_INS5_IJNSA_ILi8EEESH_EEENS5_IJSH_SC_EEEEEEEvNS4_8identityENS4_23SM90_TMA_LOAD_MULTICASTES1D_vS1E_EENS_8epilogue10collective6detail29Sm90TmaWarpSpecializedAdapterINS1I_15DefaultEpilogueISJ_SK_SK_NS1H_6thread17LinearCombinationISJ_Li1EffLNS1M_9ScaleType4KindE0ELNS_15FloatRoundStyleE2ESJ_EENS1_15EpilogueDefaultEEEEEvvEEEEvNT_6ParamsE,"ax",@progbits
	.align	128
.text._ZN7cutlass13device_kernelINS_4gemm6kernel13GemmUniversalIN4cute5tupleIJiiiiEEENS1_10collective13CollectiveMmaINS1_34MainloopSm90TmaGmmaWarpSpecializedILi5ENS5_IJNS4_1CILi4EEENSA_ILi1EEESC_EEENS1_35KernelTmaWarpSpecializedCooperativeEEENS5_IJNSA_ILi256EEENSA_ILi64EEESH_EEENS_6half_tENS5_IJlSC_lEEESJ_SK_NS4_8TiledMMAINS4_8MMA_AtomIJNS4_4SM904GMMA25MMA_64x64x16_F32F16F16_SSILNSO_5MajorE0ELSQ_0ELNSO_7ScaleInE1ELSR_1EEEEEENS4_6LayoutINS5_IJNSA_ILi2EEESC_SC_EEENS5_IJSC_NSA_ILi0EEESX_EEEEENS5_IJNS4_10UnderscoreES10_S10_EEEEENS4_13SM90_TMA_LOADENS4_14ComposedLayoutINS4_7SwizzleILi3ELi4ELi3EEENS4_18smem_ptr_flag_bitsILi16EEENSU_INS5_IJNSA_ILi8EEESH_EEENS5_IJSH_SC_EEEEEEEvNS4_8identityENS4_23SM90_TMA_LOAD_MULTICASTES1D_vS1E_EENS_8epilogue10collective6detail29Sm90TmaWarpSpecializedAdapterINS1I_15DefaultEpilogueISJ_SK_SK_NS1H_6thread17LinearCombinationISJ_Li1EffLNS1M_9ScaleType4KindE0ELNS_15FloatRoundStyleE2ESJ_EENS1_15EpilogueDefaultEEEEEvvEEEEvNT_6ParamsE:
        .type           _ZN7cutlass13device_kernelINS_4gemm6kernel13GemmUniversalIN4cute5tupleIJiiiiEEENS1_10collective13CollectiveMmaINS1_34MainloopSm90TmaGmmaWarpSpecializedILi5ENS5_IJNS4_1CILi4EEENSA_ILi1EEESC_EEENS1_35KernelTmaWarpSpecializedCooperativeEEENS5_IJNSA_ILi256EEENSA_ILi64EEESH_EEENS_6half_tENS5_IJlSC_lEEESJ_SK_NS4_8TiledMMAINS4_8MMA_AtomIJNS4_4SM904GMMA25MMA_64x64x16_F32F16F16_SSILNSO_5MajorE0ELSQ_0ELNSO_7ScaleInE1ELSR_1EEEEEENS4_6LayoutINS5_IJNSA_ILi2EEESC_SC_EEENS5_IJSC_NSA_ILi0EEESX_EEEEENS5_IJNS4_10UnderscoreES10_S10_EEEEENS4_13SM90_TMA_LOADENS4_14ComposedLayoutINS4_7SwizzleILi3ELi4ELi3EEENS4_18smem_ptr_flag_bitsILi16EEENSU_INS5_IJNSA_ILi8EEESH_EEENS5_IJSH_SC_EEEEEEEvNS4_8identityENS4_23SM90_TMA_LOAD_MULTICASTES1D_vS1E_EENS_8epilogue10collective6detail29Sm90TmaWarpSpecializedAdapterINS1I_15DefaultEpilogueISJ_SK_SK_NS1H_6thread17LinearCombinationISJ_Li1EffLNS1M_9ScaleType4KindE0ELNS_15FloatRoundStyleE2ESJ_EENS1_15EpilogueDefaultEEEEEvvEEEEvNT_6ParamsE,@function
        .size           _ZN7cutlass13device_kernelINS_4gemm6kernel13GemmUniversalIN4cute5tupleIJiiiiEEENS1_10collective13CollectiveMmaINS1_34MainloopSm90TmaGmmaWarpSpecializedILi5ENS5_IJNS4_1CILi4EEENSA_ILi1EEESC_EEENS1_35KernelTmaWarpSpecializedCooperativeEEENS5_IJNSA_ILi256EEENSA_ILi64EEESH_EEENS_6half_tENS5_IJlSC_lEEESJ_SK_NS4_8TiledMMAINS4_8MMA_AtomIJNS4_4SM904GMMA25MMA_64x64x16_F32F16F16_SSILNSO_5MajorE0ELSQ_0ELNSO_7ScaleInE1ELSR_1EEEEEENS4_6LayoutINS5_IJNSA_ILi2EEESC_SC_EEENS5_IJSC_NSA_ILi0EEESX_EEEEENS5_IJNS4_10UnderscoreES10_S10_EEEEENS4_13SM90_TMA_LOADENS4_14ComposedLayoutINS4_7SwizzleILi3ELi4ELi3EEENS4_18smem_ptr_flag_bitsILi16EEENSU_INS5_IJNSA_ILi8EEESH_EEENS5_IJSH_SC_EEEEEEEvNS4_8identityENS4_23SM90_TMA_LOAD_MULTICASTES1D_vS1E_EENS_8epilogue10collective6detail29Sm90TmaWarpSpecializedAdapterINS1I_15DefaultEpilogueISJ_SK_SK_NS1H_6thread17LinearCombinationISJ_Li1EffLNS1M_9ScaleType4KindE0ELNS_15FloatRoundStyleE2ESJ_EENS1_15EpilogueDefaultEEEEEvvEEEEvNT_6ParamsE,(.L_x_199 - _ZN7cutlass13device_kernelINS_4gemm6kernel13GemmUniversalIN4cute5tupleIJiiiiEEENS1_10collective13CollectiveMmaINS1_34MainloopSm90TmaGmmaWarpSpecializedILi5ENS5_IJNS4_1CILi4EEENSA_ILi1EEESC_EEENS1_35KernelTmaWarpSpecializedCooperativeEEENS5_IJNSA_ILi256EEENSA_ILi64EEESH_EEENS_6half_tENS5_IJlSC_lEEESJ_SK_NS4_8TiledMMAINS4_8MMA_AtomIJNS4_4SM904GMMA25MMA_64x64x16_F32F16F16_SSILNSO_5MajorE0ELSQ_0ELNSO_7ScaleInE1ELSR_1EEEEEENS4_6LayoutINS5_IJNSA_ILi2EEESC_SC_EEENS5_IJSC_NSA_ILi0EEESX_EEEEENS5_IJNS4_10UnderscoreES10_S10_EEEEENS4_13SM90_TMA_LOADENS4_14ComposedLayoutINS4_7SwizzleILi3ELi4ELi3EEENS4_18smem_ptr_flag_bitsILi16EEENSU_INS5_IJNSA_ILi8EEESH_EEENS5_IJSH_SC_EEEEEEEvNS4_8identityENS4_23SM90_TMA_LOAD_MULTICASTES1D_vS1E_EENS_8epilogue10collective6detail29Sm90TmaWarpSpecializedAdapterINS1I_15DefaultEpilogueISJ_SK_SK_NS1H_6thread17LinearCombinationISJ_Li1EffLNS1M_9ScaleType4KindE0ELNS_15FloatRoundStyleE2ESJ_EENS1_15EpilogueDefaultEEEEEvvEEEEvNT_6ParamsE)
        .other          _ZN7cutlass13device_kernelINS_4gemm6kernel13GemmUniversalIN4cute5tupleIJiiiiEEENS1_10collective13CollectiveMmaINS1_34MainloopSm90TmaGmmaWarpSpecializedILi5ENS5_IJNS4_1CILi4EEENSA_ILi1EEESC_EEENS1_35KernelTmaWarpSpecializedCooperativeEEENS5_IJNSA_ILi256EEENSA_ILi64EEESH_EEENS_6half_tENS5_IJlSC_lEEESJ_SK_NS4_8TiledMMAINS4_8MMA_AtomIJNS4_4SM904GMMA25MMA_64x64x16_F32F16F16_SSILNSO_5MajorE0ELSQ_0ELNSO_7ScaleInE1ELSR_1EEEEEENS4_6LayoutINS5_IJNSA_ILi2EEESC_SC_EEENS5_IJSC_NSA_ILi0EEESX_EEEEENS5_IJNS4_10UnderscoreES10_S10_EEEEENS4_13SM90_TMA_LOADENS4_14ComposedLayoutINS4_7SwizzleILi3ELi4ELi3EEENS4_18smem_ptr_flag_bitsILi16EEENSU_INS5_IJNSA_ILi8EEESH_EEENS5_IJSH_SC_EEEEEEEvNS4_8identityENS4_23SM90_TMA_LOAD_MULTICASTES1D_vS1E_EENS_8epilogue10collective6detail29Sm90TmaWarpSpecializedAdapterINS1I_15DefaultEpilogueISJ_SK_SK_NS1H_6thread17LinearCombinationISJ_Li1EffLNS1M_9ScaleType4KindE0ELNS_15FloatRoundStyleE2ESJ_EENS1_15EpilogueDefaultEEEEEvvEEEEvNT_6ParamsE,@"STO_CUDA_ENTRY STV_DEFAULT"
_ZN7cutlass13device_kernelINS_4gemm6kernel13GemmUniversalIN4cute5tupleIJiiiiEEENS1_10collective13CollectiveMmaINS1_34MainloopSm90TmaGmmaWarpSpecializedILi5ENS5_IJNS4_1CILi4EEENSA_ILi1EEESC_EEENS1_35KernelTmaWarpSpecializedCooperativeEEENS5_IJNSA_ILi256EEENSA_ILi64EEESH_EEENS_6half_tENS5_IJlSC_lEEESJ_SK_NS4_8TiledMMAINS4_8MMA_AtomIJNS4_4SM904GMMA25MMA_64x64x16_F32F16F16_SSILNSO_5MajorE0ELSQ_0ELNSO_7ScaleInE1ELSR_1EEEEEENS4_6LayoutINS5_IJNSA_ILi2EEESC_SC_EEENS5_IJSC_NSA_ILi0EEESX_EEEEENS5_IJNS4_10UnderscoreES10_S10_EEEEENS4_13SM90_TMA_LOADENS4_14ComposedLayoutINS4_7SwizzleILi3ELi4ELi3EEENS4_18smem_ptr_flag_bitsILi16EEENSU_INS5_IJNSA_ILi8EEESH_EEENS5_IJSH_SC_EEEEEEEvNS4_8identityENS4_23SM90_TMA_LOAD_MULTICASTES1D_vS1E_EENS_8epilogue10collective6detail29Sm90TmaWarpSpecializedAdapterINS1I_15DefaultEpilogueISJ_SK_SK_NS1H_6thread17LinearCombinationISJ_Li1EffLNS1M_9ScaleType4KindE0ELNS_15FloatRoundStyleE2ESJ_EENS1_15EpilogueDefaultEEEEEvvEEEEvNT_6ParamsE:
[----:B------:R-:W0:Y:S01]  /*0000*/  LDC R1, c[0x0][0x28] ;  /* 0x00000a00ff017b82 */ /* 0x000e220000000800 */
[----:B------:R-:W1:Y:S01]  /*0010*/  S2R R18, SR_TID.X ;  /* 0x0000000000127919 */ /* 0x000e620000002100 */
[----:B------:R-:W-:Y:S01]  /*0020*/  ELECT P0, URZ, PT ;  /* 0x00000000003f782f */ /* 0x000fe20003800000 */
[----:B------:R-:W-:Y:S01]  /*0030*/  BSSY B0, `(.L_x_0) ;  /* 0x000000f000007945 */ /* 0x000fe20003800000 */
[--C-:B-1----:R-:W-:Y:S02]  /*0040*/  SHF.R.U32.HI R0, RZ, 0x5, R18.reuse ;  /* 0x00000005ff007819 */ /* 0x102fe40000011612 */
[----:B------:R-:W-:-:S03]  /*0050*/  SHF.R.U32.HI R3, RZ, 0x7, R18 ;  /* 0x00000007ff037819 */ /* 0x000fc60000011612 */
[----:B------:R-:W1:Y:S04]  /*0060*/  SHFL.IDX PT, R2, R0, RZ, 0x1f ;  /* 0x00001fff00027589 */ /* 0x000e6800000e0000 */
[----:B------:R2:W3:Y:S01]  /*0070*/  SHFL.IDX PT, R5, R3, RZ, 0x1f ;  /* 0x00001fff03057589 */ /* 0x0004e200000e0000 */
[----:B-1----:R-:W-:-:S13]  /*0080*/  ISETP.NE.OR P0, PT, R2, RZ, !P0 ;  /* 0x000000ff0200720c */ /* 0x002fda0004705670 */
[----:B0-23--:R-:W-:Y:S05]  /*0090*/  @P0 BRA `(.L_x_1) ;  /* 0x0000000000200947 */ /* 0x00dfea0003800000 */
[----:B------:R-:W-:Y:S02]  /*00a0*/  ULDC.64 UR4, c[0x0][0x198] ;  /* 0x0000660000047ab9 */ /* 0x000fe40000000a00 */
[----:B------:R-:W-:Y:S02]  /*00b0*/  UIADD3 UR6, UP0, UR4, 0xf0, URZ ;  /* 0x000000f004067890 */ /* 0x000fe4000ff1e03f */
[----:B------:R-:W-:Y:S02]  /*00c0*/  UIADD3 UR4, UP1, UR4, 0x1f0, URZ ;  /* 0x000001f004047890 */ /* 0x000fe4000ff3e03f */
[----:B------:R-:W-:Y:S02]  /*00d0*/  UIADD3.X UR7, URZ, UR5, URZ, UP0, !UPT ;  /* 0x000000053f077290 */ /* 0x000fe400087fe43f */
[----:B------:R-:W-:-:S07]  /*00e0*/  UIADD3.X UR5, URZ, UR5, URZ, UP1, !UPT ;  /* 0x000000053f057290 */ /* 0x000fce0008ffe43f */
[----:B------:R0:W-:Y:S02]  /*00f0*/  UTMACCTL.PF [UR6] ;  /* 0x00000000060079b9 */ /* 0x0001e40008040000 */
[----:B------:R0:W-:Y:S02]  /*0100*/  UTMACCTL.PF [UR4] ;  /* 0x00000000040079b9 */ /* 0x0001e40008040000 */
[----:B0-----:R-:W-:Y:S01]  /*0110*/  NOP ;  /* 0x0000000000007918 */ /* 0x001fe20000000000 */
.L_x_1:
[----:B------:R-:W-:Y:S05]  /*0120*/  BSYNC B0 ;  /* 0x0000000000007941 */ /* 0x000fea0003800000 */
.L_x_0:
[----:B------:R-:W0:Y:S02]  /*0130*/  SHFL.IDX PT, R3, R0, RZ, 0x1f ;  /* 0x00001fff00037589 */ /* 0x000e2400000e0000 */
[----:B0-----:R-:W-:-:S13]  /*0140*/  ISETP.NE.AND P0, PT, R3, RZ, PT ;  /* 0x000000ff0300720c */ /* 0x001fda0003f05270 */
[----:B------:R-:W-:Y:S05]  /*0150*/  @P0 BRA `(.L_x_2) ;  /* 0x0000000000600947 */ /* 0x000fea0003800000 */
[----:B------:R-:W0:Y:S01]  /*0160*/  S2UR UR8, SR_CgaCtaId ;  /* 0x00000000000879c3 */ /* 0x000e220000008800 */
[----:B------:R-:W-:Y:S01]  /*0170*/  UMOV UR4, 0x400 ;  /* 0x0000040000047882 */ /* 0x000fe20000000000 */
[----:B------:R-:W-:Y:S01]  /*0180*/  UMOV UR5, 0x1 ;  /* 0x0000000100057882 */ /* 0x000fe20000000000 */
[----:B------:R-:W-:Y:S01]  /*0190*/  UMOV UR6, 0x8 ;  /* 0x0000000800067882 */ /* 0x000fe20000000000 */
[----:B------:R-:W-:Y:S01]  /*01a0*/  ELECT P0, URZ, PT ;  /* 0x00000000003f782f */ /* 0x000fe20003800000 */
[----:B------:R-:W-:-:S04]  /*01b0*/  UIADD3 UR6, -UR6, 0x100000, URZ ;  /* 0x0010000006067890 */ /* 0x000fc8000fffe13f */
[----:B------:R-:W-:Y:S02]  /*01c0*/  USHF.L.U32 UR7, UR6, 0xb, URZ ;  /* 0x0000000b06077899 */ /* 0x000fe4000800063f */
[----:B------:R-:W-:Y:S02]  /*01d0*/  USHF.L.U32 UR6, UR6, 0x1, URZ ;  /* 0x0000000106067899 */ /* 0x000fe4000800063f */
[----:B0-----:R-:W-:Y:S02]  /*01e0*/  ULEA UR8, UR8, UR4, 0x18 ;  /* 0x0000000408087291 */ /* 0x001fe4000f8ec03f */
[----:B------:R-:W-:-:S04]  /*01f0*/  UIADD3 UR4, -UR5, 0x100000, URZ ;  /* 0x0010000005047890 */ /* 0x000fc8000fffe13f */
[----:B------:R-:W-:Y:S02]  /*0200*/  USHF.L.U32 UR5, UR4, 0xb, URZ ;  /* 0x0000000b04057899 */ /* 0x000fe4000800063f */
[----:B------:R-:W-:Y:S01]  /*0210*/  USHF.L.U32 UR4, UR4, 0x1, URZ ;  /* 0x0000000104047899 */ /* 0x000fe2000800063f */
[----:B------:R-:W0:Y:S11]  /*0220*/  FENCE.VIEW.ASYNC.S ;  /* 0x00000000000073c6 */ /* 0x000e360000000000 */
[----:B0-----:R0:W1:Y:S01]  /*0230*/  SYNCS.EXCH.64 URZ, [UR8], UR4 ;  /* 0x00000004083f75b2 */ /* 0x0010620008000100 */
[----:B------:R0:W2:Y:S01]  /*0240*/  SYNCS.EXCH.64 URZ, [UR8+0x28], UR6 ;  /* 0x00002806083f75b2 */ /* 0x0000a20008000100 */
[----:B------:R0:W3:Y:S01]  /*0250*/  SYNCS.EXCH.64 URZ, [UR8+0x8], UR4 ;  /* 0x00000804083f75b2 */ /* 0x0000e20008000100 */
[----:B------:R0:W4:Y:S01]  /*0260*/  SYNCS.EXCH.64 URZ, [UR8+0x30], UR6 ;  /* 0x00003006083f75b2 */ /* 0x0001220008000100 */
[----:B------:R0:W0:Y:S01]  /*0270*/  SYNCS.EXCH.64 URZ, [UR8+0x10], UR4 ;  /* 0x00001004083f75b2 */ /* 0x0000220008000100 */
[----:B------:R0:W0:Y:S01]  /*0280*/  SYNCS.EXCH.64 URZ, [UR8+0x38], UR6 ;  /* 0x00003806083f75b2 */ /* 0x0000220008000100 */
[----:B------:R0:W0:Y:S01]  /*0290*/  SYNCS.EXCH.64 URZ, [UR8+0x18], UR4 ;  /* 0x00001804083f75b2 */ /* 0x0000220008000100 */
[----:B------:R0:W0:Y:S01]  /*02a0*/  SYNCS.EXCH.64 URZ, [UR8+0x40], UR6 ;  /* 0x00004006083f75b2 */ /* 0x0000220008000100 */
[----:B------:R0:W0:Y:S01]  /*02b0*/  SYNCS.EXCH.64 URZ, [UR8+0x20], UR4 ;  /* 0x00002004083f75b2 */ /* 0x0000220008000100 */
[----:B------:R0:W0:Y:S01]  /*02c0*/  SYNCS.EXCH.64 URZ, [UR8+0x48], UR6 ;  /* 0x00004806083f75b2 */ /* 0x0000220008000100 */
[----:B------:R-:W-:Y:S01]  /*02d0*/  NOP ;  /* 0x0000000000007918 */ /* 0x000fe20000000000 */
.L_x_2:
[----:B------:R-:W-:Y:S01]  /*02e0*/  SHF.R.S32.HI R7, RZ, 0x1f, R18 ;  /* 0x0000001fff077819 */ /* 0x000fe20000011412 */
[----:B------:R-:W5:Y:S01]  /*02f0*/  SHFL.IDX PT, R0, R0, RZ, 0x1f ;  /* 0x00001fff00007589 */ /* 0x000f6200000e0000 */
[----:B0-----:R-:W0:Y:S01]  /*0300*/  S2UR UR8, SR_CTAID.X ;  /* 0x00000000000879c3 */ /* 0x001e220000002500 */
[----:B------:R-:W-:Y:S02]  /*0310*/  ELECT P0, URZ, PT ;  /* 0x00000000003f782f */ /* 0x000fe40003800000 */
[----:B------:R-:W-:Y:S01]  /*0320*/  LEA.HI R7, R7, R18, RZ, 0x7 ;  /* 0x0000001207077211 */ /* 0x000fe200078f38ff */
[----:B------:R-:W1:Y:S01]  /*0330*/  S2R R4, SR_CTAID.Y ;  /* 0x0000000000047919 */ /* 0x000e620000002600 */
[----:B------:R-:W-:Y:S01]  /*0340*/  SHF.R.S32.HI R8, RZ, 0x1f, R3 ;  /* 0x0000001fff087819 */ /* 0x000fe20000011403 */
[----:B------:R-:W-:Y:S01]  /*0350*/  ULDC UR4, c[0x0][0x150] ;  /* 0x0000540000047ab9 */ /* 0x000fe20000000800 */
[----:B------:R-:W-:Y:S01]  /*0360*/  LOP3.LUT R7, R7, 0xffffff80, RZ, 0xc0, !PT ;  /* 0xffffff8007077812 */ /* 0x000fe200078ec0ff */
[----:B------:R-:W-:Y:S01]  /*0370*/  NOP ;  /* 0x0000000000007918 */ /* 0x000fe20000000000 */
[----:B------:R-:W-:Y:S01]  /*0380*/  LEA.HI R8, R8, R3, RZ, 0x2 ;  /* 0x0000000308087211 */ /* 0x000fe200078f10ff */
[----:B------:R-:W2:Y:S01]  /*0390*/  LDC R10, c[0x0][0x144] ;  /* 0x00005100ff0a7b82 */ /* 0x000ea20000000800 */
[----:B------:R-:W-:Y:S01]  /*03a0*/  NOP ;  /* 0x0000000000007918 */ /* 0x000fe20000000000 */
[----:B------:R-:W-:Y:S01]  /*03b0*/  IMAD.IADD R6, R18, 0x1, -R7 ;  /* 0x0000000112067824 */ /* 0x000fe200078e0a07 */
[----:B------:R-:W-:Y:S01]  /*03c0*/  LOP3.LUT R8, R8, 0x3ffffffc, RZ, 0xc0, !PT ;  /* 0x3ffffffc08087812 */ /* 0x000fe200078ec0ff */
[----:B------:R-:W-:Y:S01]  /*03d0*/  IMAD.MOV.U32 R23, RZ, RZ, 0x1 ;  /* 0x00000001ff177424 */ /* 0x000fe200078e00ff */
[----:B------:R-:W-:-:S02]  /*03e0*/  ISETP.NE.AND P3, PT, R5, RZ, PT ;  /* 0x000000ff0500720c */ /* 0x000fc40003f65270 */
[----:B------:R-:W-:Y:S01]  /*03f0*/  SHF.R.S32.HI R7, RZ, 0x1f, R6 ;  /* 0x0000001fff077819 */ /* 0x000fe20000011406 */
[----:B------:R-:W-:Y:S01]  /*0400*/  IMAD.IADD R8, R3, 0x1, -R8 ;  /* 0x0000000103087824 */ /* 0x000fe200078e0a08 */
[----:B------:R-:W3:Y:S02]  /*0410*/  LDC R12, c[0x0][0x140] ;  /* 0x00005000ff0c7b82 */ /* 0x000ee40000000800 */
[----:B------:R-:W-:Y:S02]  /*0420*/  LEA.HI R7, R7, R6, RZ, 0x3 ;  /* 0x0000000607077211 */ /* 0x000fe400078f18ff */
[----:B-----5:R-:W-:Y:S02]  /*0430*/  ISETP.NE.OR P0, PT, R0, RZ, !P0 ;  /* 0x000000ff0000720c */ /* 0x020fe40004705670 */
[--C-:B------:R-:W-:Y:S02]  /*0440*/  SHF.R.S32.HI R0, RZ, 0x3, R7.reuse ;  /* 0x00000003ff007819 */ /* 0x100fe40000011407 */
[----:B------:R-:W-:-:S02]  /*0450*/  SHF.R.S32.HI R7, RZ, 0x1f, R7 ;  /* 0x0000001fff077819 */ /* 0x000fc40000011407 */
[----:B0-----:R-:W-:Y:S02]  /*0460*/  I2FP.F32.U32 R9, UR8 ;  /* 0x0000000800097c45 */ /* 0x001fe40008201000 */
[----:B------:R-:W-:-:S03]  /*0470*/  LEA.HI R7, R7, R0, RZ, 0x2 ;  /* 0x0000000007077211 */ /* 0x000fc600078f10ff */
[----:B------:R-:W-:Y:S01]  /*0480*/  FMUL R9, R9, UR4 ;  /* 0x0000000409097c20 */ /* 0x000fe20008400000 */
[----:B------:R-:W-:Y:S01]  /*0490*/  LOP3.LUT R7, R7, 0xfffffffc, RZ, 0xc0, !PT ;  /* 0xfffffffc07077812 */ /* 0x000fe200078ec0ff */
[----:B------:R-:W-:Y:S01]  /*04a0*/  VOTEU.ALL UP0, P0 ;  /* 0x00000000003f7886 */ /* 0x000fe20000000000 */
[----:B-1----:R-:W-:Y:S01]  /*04b0*/  I2FP.F32.U32 R11, R4 ;  /* 0x00000004000b7245 */ /* 0x002fe20000201000 */
[----:B------:R-:W-:Y:S01]  /*04c0*/  ULDC UR4, c[0x0][0x154] ;  /* 0x0000550000047ab9 */ /* 0x000fe20000000800 */
[----:B------:R-:W-:Y:S01]  /*04d0*/  VOTEU.ALL UP1, P0 ;  /* 0x00000000003f7886 */ /* 0x000fe20000020000 */
[----:B------:R-:W-:Y:S01]  /*04e0*/  IMAD.IADD R7, R0, 0x1, -R7 ;  /* 0x0000000100077824 */ /* 0x000fe200078e0a07 */
[----:B------:R-:W0:Y:S01]  /*04f0*/  F2I.U32.TRUNC.NTZ R9, R9 ;  /* 0x0000000900097305 */ /* 0x000e22000020f000 */
[----:B------:R-:W1:Y:S01]  /*0500*/  @!UP0 S2UR UR7, SR_CgaCtaId ;  /* 0x00000000000789c3 */ /* 0x000e620000008800 */
[----:B------:R-:W-:Y:S01]  /*0510*/  @!UP0 UMOV UR6, 0x400 ;  /* 0x0000040000068882 */ /* 0x000fe20000000000 */
[----:B------:R-:W-:Y:S01]  /*0520*/  IMAD R8, R8, 0x4, R7 ;  /* 0x0000000408087824 */ /* 0x000fe200078e0207 */
[----:B---3--:R-:W-:-:S04]  /*0530*/  ISETP.EQ.U32.AND P2, PT, R12, 0x1, PT ;  /* 0x000000010c00780c */ /* 0x008fc80003f42070 */
[----:B------:R-:W-:-:S04]  /*0540*/  SHF.R.S32.HI R3, RZ, 0x1f, R8 ;  /* 0x0000001fff037819 */ /* 0x000fc80000011408 */
[----:B------:R-:W-:Y:S01]  /*0550*/  LEA.HI R0, R3, R8, RZ, 0x2 ;  /* 0x0000000803007211 */ /* 0x000fe200078f10ff */
[----:B0-----:R-:W-:-:S03]  /*0560*/  IMAD.MOV R7, RZ, RZ, -R9 ;  /* 0x000000ffff077224 */ /* 0x001fc600078e0a09 */
[----:B------:R-:W-:Y:S01]  /*0570*/  LOP3.LUT R9, R0, 0xfffffffc, RZ, 0xc0, !PT ;  /* 0xfffffffc00097812 */ /* 0x000fe200078ec0ff */
[----:B--2---:R-:W-:Y:S02]  /*0580*/  IMAD R3, R10, R7, UR8 ;  /* 0x000000080a037e24 */ /* 0x004fe4000f8e0207 */
[----:B------:R-:W-:Y:S02]  /*0590*/  FMUL R10, R11, UR4 ;  /* 0x000000040b0a7c20 */ /* 0x000fe40008400000 */
[C---:B------:R-:W-:Y:S01]  /*05a0*/  IMAD.IADD R0, R8.reuse, 0x1, -R9 ;  /* 0x0000000108007824 */ /* 0x040fe200078e0a09 */
[----:B------:R-:W0:Y:S01]  /*05b0*/  LDC R7, c[0x0][0x148] ;  /* 0x00005200ff077b82 */ /* 0x000e220000000800 */
[----:B------:R-:W-:Y:S01]  /*05c0*/  SHF.R.S32.HI R9, RZ, 0x1f, R2 ;  /* 0x0000001fff097819 */ /* 0x000fe20000011402 */
[----:B------:R-:W-:Y:S01]  /*05d0*/  IMAD.SHL.U32 R11, R8, 0x4, RZ ;  /* 0x00000004080b7824 */ /* 0x000fe200078e00ff */
[----:B------:R-:W-:Y:S01]  /*05e0*/  UMOV UR4, 0x20 ;  /* 0x0000002000047882 */ /* 0x000fe20000000000 */
[----:B------:R-:W-:Y:S01]  /*05f0*/  ISETP.NE.AND P4, PT, R0, R3, PT ;  /* 0x000000030000720c */ /* 0x000fe20003f85270 */
[----:B------:R-:W2:Y:S01]  /*0600*/  F2I.U32.TRUNC.NTZ R10, R10 ;  /* 0x0000000a000a7305 */ /* 0x000ea2000020f000 */
[----:B------:R-:W-:Y:S01]  /*0610*/  LEA.HI R9, R9, R2, RZ, 0x2 ;  /* 0x0000000209097211 */ /* 0x000fe200078f10ff */
[----:B------:R-:W-:-:S04]  /*0620*/  @!UP0 UIADD3 UR4, -UR4, 0x100000, URZ ;  /* 0x0010000004048890 */ /* 0x000fc8000fffe13f */
[----:B------:R-:W-:Y:S02]  /*0630*/  @!UP0 USHF.L.U32 UR5, UR4, 0xb, URZ ;  /* 0x0000000b04058899 */ /* 0x000fe4000800063f */
[----:B------:R-:W-:Y:S01]  /*0640*/  @!UP0 USHF.L.U32 UR4, UR4, 0x1, URZ ;  /* 0x0000000104048899 */ /* 0x000fe2000800063f */
[----:B------:R-:W-:Y:S01]  /*0650*/  LOP3.LUT R22, R8, 0xc, R11, 0x78, !PT ;  /* 0x0000000c08167812 */ /* 0x000fe200078e780b */
[----:B-1----:R-:W-:Y:S01]  /*0660*/  @!UP0 ULEA UR6, UR7, UR6, 0x18 ;  /* 0x0000000607068291 */ /* 0x002fe2000f8ec03f */
[----:B------:R-:W-:Y:S01]  /*0670*/  LOP3.LUT R9, R9, 0xfffffffc, RZ, 0xc0, !PT ;  /* 0xfffffffc09097812 */ /* 0x000fe200078ec0ff */
[----:B------:R-:W-:Y:S01]  /*0680*/  VOTEU.ALL UP0, P0 ;  /* 0x00000000003f7886 */ /* 0x000fe20000000000 */
[----:B------:R-:W-:Y:S01]  /*0690*/  LOP3.LUT P0, RZ, R6, 0x7, RZ, 0xc0, !PT ;  /* 0x0000000706ff7812 */ /* 0x000fe2000780c0ff */
[----:B------:R-:W-:Y:S02]  /*06a0*/  VIADD R6, R5, 0xffffffff ;  /* 0xffffffff05067836 */ /* 0x000fe40000000000 */
[----:B------:R-:W-:Y:S01]  /*06b0*/  IMAD.IADD R0, R2, 0x1, -R9 ;  /* 0x0000000102007824 */ /* 0x000fe200078e0a09 */
[----:B------:R-:W-:-:S02]  /*06c0*/  ISETP.LT.U32.AND P0, PT, R22, 0x4, !P0 ;  /* 0x000000041600780c */ /* 0x000fc40004701070 */
[----:B------:R-:W-:Y:S01]  /*06d0*/  @P4 SHF.R.S32.HI R9, RZ, 0x1f, R22 ;  /* 0x0000001fff094819 */ /* 0x000fe20000011416 */
[----:B--2---:R-:W-:Y:S01]  /*06e0*/  IMAD.MOV R24, RZ, RZ, -R10 ;  /* 0x000000ffff187224 */ /* 0x004fe200078e0a0a */
[C---:B------:R-:W-:Y:S01]  /*06f0*/  ISETP.NE.AND P1, PT, R0.reuse, 0x3, PT ;  /* 0x000000030000780c */ /* 0x040fe20003f25270 */
[----:B------:R-:W1:Y:S02]  /*0700*/  FENCE.VIEW.ASYNC.S ;  /* 0x00000000000073c6 */ /* 0x000e640000000000 */
[----:B-1----:R1:W2:Y:S01]  /*0710*/  @!UP0 SYNCS.EXCH.64 URZ, [UR6+0x60], UR4 ;  /* 0x00006004063f85b2 */ /* 0x0022a20008000100 */
[----:B------:R-:W-:Y:S01]  /*0720*/  @P4 LEA.HI R9, R9, R22, RZ, 0x2 ;  /* 0x0000001609094211 */ /* 0x000fe200078f10ff */
[----:B0-----:R-:W-:Y:S01]  /*0730*/  IMAD R2, R7, R24, R4 ;  /* 0x0000001807027224 */ /* 0x001fe200078e0204 */
[----:B------:R-:W-:Y:S02]  /*0740*/  ISETP.EQ.OR P1, PT, R0, RZ, !P1 ;  /* 0x000000ff0000720c */ /* 0x000fe40004f22670 */
[----:B------:R-:W-:-:S02]  /*0750*/  @P4 SHF.R.S32.HI R9, RZ, 0x2, R9 ;  /* 0x00000002ff094819 */ /* 0x000fc40000011409 */
[----:B------:R-:W-:Y:S02]  /*0760*/  ISETP.EQ.AND P1, PT, R5, RZ, P1 ;  /* 0x000000ff0500720c */ /* 0x000fe40000f22270 */
[----:B------:R-:W-:Y:S02]  /*0770*/  @P4 ISETP.NE.AND P5, PT, R9, R2, PT ;  /* 0x000000020900420c */ /* 0x000fe40003fa5270 */
[----:B------:R-:W-:Y:S02]  /*0780*/  ISETP.GE.U32.AND P6, PT, R6, 0x2, PT ;  /* 0x000000020600780c */ /* 0x000fe40003fc6070 */
[----:B------:R-:W-:Y:S02]  /*0790*/  SEL R2, RZ, 0x1, !P0 ;  /* 0x00000001ff027807 */ /* 0x000fe40004000000 */
[----:B------:R-:W-:Y:S01]  /*07a0*/  @P4 SEL R23, RZ, 0x1, P5 ;  /* 0x00000001ff174807 */ /* 0x000fe20002800000 */
[----:B------:R1:W0:Y:S01]  /*07b0*/  @!UP1 SYNCS.EXCH.64 URZ, [UR6+0x68], UR4 ;  /* 0x00006804063f95b2 */ /* 0x0002220008000100 */
[----:B------:R-:W-:Y:S01]  /*07c0*/  SEL R19, RZ, 0x1, !P1 ;  /* 0x00000001ff137807 */ /* 0x000fe20004800000 */
[----:B------:R-:W-:Y:S01]  /*07d0*/  NOP ;  /* 0x0000000000007918 */ /* 0x000fe20000000000 */
[----:B------:R-:W-:-:S02]  /*07e0*/  LOP3.LUT R23, R23, R2, RZ, 0xc0, !PT ;  /* 0x0000000217177212 */ /* 0x000fc400078ec0ff */
[----:B------:R-:W-:Y:S01]  /*07f0*/  SEL R19, R19, 0x2, P6 ;  /* 0x0000000213137807 */ /* 0x000fe20003000000 */
[----:B-12---:R-:W-:Y:S06]  /*0800*/  @!P2 BRA `(.L_x_3) ;  /* 0x000000000008a947 */ /* 0x006fec0003800000 */
[----:B0---4-:R-:W-:Y:S01]  /*0810*/  UCGABAR_ARV ;  /* 0x00000000000079c7 */ /* 0x011fe20008000000 */
[----:B------:R-:W-:Y:S05]  /*0820*/  BRA `(.L_x_4) ;  /* 0x0000000000047947 */ /* 0x000fea0003800000 */
.L_x_3:
[----:B0---4-:R-:W-:Y:S01]  /*0830*/  NOP ;  /* 0x0000000000007918 */ /* 0x011fe20000000000 */
.L_x_4:
[----:B------:R-:W0:Y:S01]  /*0840*/  LDC R2, c[0x0][0x65c] ;  /* 0x00019700ff027b82 */ /* 0x000e220000000800 */
[----:B------:R-:W-:Y:S01]  /*0850*/  LOP3.LUT R5, R5, 0xfffff7ff, RZ, 0xc0, !PT ;  /* 0xfffff7ff05057812 */ /* 0x000fe200078ec0ff */
[----:B------:R-:W-:Y:S02]  /*0860*/  IMAD.U32 R8, RZ, RZ, UR8 ;  /* 0x00000008ff087e24 */ /* 0x000fe4000f8e00ff */
[----:B------:R-:W-:Y:S01]  /*0870*/  IMAD.MOV.U32 R9, RZ, RZ, RZ ;  /* 0x000000ffff097224 */ /* 0x000fe200078e00ff */
[----:B0-----:R-:W-:-:S13]  /*0880*/  ISETP.NE.AND P1, PT, R2, 0x1, PT ;  /* 0x000000010200780c */ /* 0x001fda0003f25270 */
[----:B------:R-:W0:Y:S01]  /*0890*/  @P1 LDC R17, c[0x0][0x10] ;  /* 0x00000400ff111b82 */ /* 0x000e220000000800 */
[----:B------:R-:W-:Y:S01]  /*08a0*/  @P1 LOP3.LUT R5, R5, 0x800, RZ, 0xfc, !PT ;  /* 0x0000080005051812 */ /* 0x000fe200078efcff */
[----:B------:R-:W-:Y:S02]  /*08b0*/  @P1 IMAD.MOV.U32 R5, RZ, RZ, RZ ;  /* 0x000000ffff051224 */ /* 0x000fe400078e00ff */
[----:B------:R-:W-:-:S04]  /*08c0*/  @P1 IMAD.MOV.U32 R13, RZ, RZ, RZ ;  /* 0x000000ffff0d1224 */ /* 0x000fc800078e00ff */
[----:B------:R-:W1:Y:S01]  /*08d0*/  @!P1 LDC R11, c[0x0][0xc] ;  /* 0x00000300ff0b9b82 */ /* 0x000e620000000800 */
[----:B0-----:R-:W-:-:S04]  /*08e0*/  @P1 IMAD.WIDE.U32 R16, R17, UR8, R4 ;  /* 0x0000000811101c25 */ /* 0x001fc8000f8e0004 */
[----:B------:R-:W-:Y:S02]  /*08f0*/  @P1 IMAD.IADD R17, R17, 0x1, R13 ;  /* 0x0000000111111824 */ /* 0x000fe400078e020d */
[----:B-1----:R-:W-:-:S04]  /*0900*/  @!P1 IMAD.WIDE.U32 R8, R4, R11, R8 ;  /* 0x0000000b04089225 */ /* 0x002fc800078e0008 */
[----:B------:R-:W-:Y:S02]  /*0910*/  @!P1 IMAD.MOV.U32 R16, RZ, RZ, R8 ;  /* 0x000000ffff109224 */ /* 0x000fe400078e0008 */
[----:B------:R-:W-:Y:S01]  /*0920*/  @!P1 IMAD.MOV.U32 R17, RZ, RZ, R9 ;  /* 0x000000ffff119224 */ /* 0x000fe200078e0009 */
[----:B------:R-:W-:Y:S06]  /*0930*/  @!P2 BRA `(.L_x_5) ;  /* 0x00000000000ca947 */ /* 0x000fec0003800000 */
[----:B------:R-:W-:Y:S01]  /*0940*/  UCGABAR_WAIT ;  /* 0x0000000000007dc7 */ /* 0x000fe20008000000 */
[----:B------:R-:W-:Y:S01]  /*0950*/  CCTL.IVALL ;  /* 0x00000000ff00798f */ /* 0x000fe20002000000 */
[----:B------:R-:W-:Y:S05]  /*0960*/  BRA `(.L_x_6) ;  /* 0x0000000000047947 */ /* 0x000fea0003800000 */
.L_x_5:
[----:B------:R-:W-:Y:S06]  /*0970*/  BAR.SYNC.DEFER_BLOCKING 0x0 ;  /* 0x0000000000007b1d */ /* 0x000fec0000010000 */
.L_x_6:
[----:B------:R-:W-:Y:S05]  /*0980*/  @!P3 BRA `(.L_x_7) ;  /* 0x0000006c00b0b947 */ /* 0x000fea0003800000 */
[----:B------:R-:W-:-:S13]  /*0990*/  ISETP.GT.U32.AND P0, PT, R6, 0x1, PT ;  /* 0x000000010600780c */ /* 0x000fda0003f04070 */
[----:B------:R-:W-:Y:S05]  /*09a0*/  @P0 EXIT ;  /* 0x000000000000094d */ /* 0x000fea0003800000 */
[----:B------:R-:W-:Y:S01]  /*09b0*/  ULDC.64 UR4, c[0x0][0x650] ;  /* 0x0001940000047ab9 */ /* 0x000fe20000000a00 */
[----:B------:R-:W-:Y:S01]  /*09c0*/  PRMT R0, RZ, 0x7610, R0 ;  /* 0x00007610ff007816 */ /* 0x000fe20000000000 */
[----:B------:R-:W-:Y:S01]  /*09d0*/  IMAD.MOV.U32 R96, RZ, RZ, -0x1 ;  /* 0xffffffffff607424 */ /* 0x000fe200078e00ff */
[----:B------:R-:W-:Y:S01]  /*09e0*/  ISETP.GE.U32.AND P0, PT, R16, UR4, PT ;  /* 0x0000000410007c0c */ /* 0x000fe2000bf06070 */
[----:B------:R-:W-:Y:S02]  /*09f0*/  IMAD.MOV.U32 R92, RZ, RZ, -0x1 ;  /* 0xffffffffff5c7424 */ /* 0x000fe400078e00ff */
[----:B------:R-:W-:Y:S01]  /*0a00*/  IMAD.MOV.U32 R89, RZ, RZ, -0x1 ;  /* 0xffffffffff597424 */ /* 0x000fe200078e00ff */
[----:B------:R-:W-:-:S13]  /*0a10*/  ISETP.GE.U32.AND.EX P0, PT, R17, UR5, PT, P0 ;  /* 0x0000000511007c0c */ /* 0x000fda000bf06100 */
[----:B------:R-:W-:Y:S05]  /*0a20*/  @P0 BRA `(.L_x_8) ;  /* 0x0000000400280947 */ /* 0x000fea0003800000 */
[----:B------:R-:W0:Y:S01]  /*0a30*/  LDC.64 R20, c[0x0][0x628] ;  /* 0x00018a00ff147b82 */ /* 0x000e220000000a00 */
[----:B------:R-:W-:Y:S02]  /*0a40*/  IMAD.MOV.U32 R8, RZ, RZ, R16 ;  /* 0x000000ffff087224 */ /* 0x000fe400078e0010 */
[----:B------:R-:W-:-:S05]  /*0a50*/  IMAD.MOV.U32 R9, RZ, RZ, R17 ;  /* 0x000000ffff097224 */ /* 0x000fca00078e0011 */
[----:B------:R-:W1:Y:S08]  /*0a60*/  LDC R0, c[0x0][0x630] ;  /* 0x00018c00ff007b82 */ /* 0x000e700000000800 */
[----:B------:R-:W2:Y:S01]  /*0a70*/  LDC.64 R26, c[0x0][0x620] ;  /* 0x00018800ff1a7b82 */ /* 0x000ea20000000a00 */
[----:B0-----:R-:W-:-:S04]  /*0a80*/  ISETP.NE.U32.AND P0, PT, R20, RZ, PT ;  /* 0x000000ff1400720c */ /* 0x001fc80003f05070 */
[----:B------:R-:W-:-:S13]  /*0a90*/  ISETP.NE.AND.EX P0, PT, R21, RZ, PT, P0 ;  /* 0x000000ff1500720c */ /* 0x000fda0003f05300 */
[----:B-12---:R-:W-:Y:S05]  /*0aa0*/  @!P0 BRA `(.L_x_9) ;  /* 0x0000000000288947 */ /* 0x006fea0003800000 */
[----:B------:R-:W0:Y:S02]  /*0ab0*/  LDC R13, c[0x0][0x634] ;  /* 0x00018d00ff0d7b82 */ /* 0x000e240000000800 */
[----:B0-----:R-:W-:-:S05]  /*0ac0*/  IADD3 R13, P0, R16, R13, RZ ;  /* 0x0000000d100d7210 */ /* 0x001fca0007f1e0ff */
[----:B------:R-:W-:-:S04]  /*0ad0*/  IMAD.X R15, RZ, RZ, R17, P0 ;  /* 0x000000ffff0f7224 */ /* 0x000fc800000e0611 */
[----:B------:R-:W-:-:S04]  /*0ae0*/  IMAD.WIDE.U32 R8, R15, R20, RZ ;  /* 0x000000140f087225 */ /* 0x000fc800078e00ff */
[----:B------:R-:W-:-:S04]  /*0af0*/  IMAD.WIDE.U32 R10, P0, R13, R21, R8 ;  /* 0x000000150d0a7225 */ /* 0x000fc80007800008 */
[----:B------:R-:W-:-:S04]  /*0b00*/  IMAD.WIDE.U32 R8, R13, R20, RZ ;  /* 0x000000140d087225 */ /* 0x000fc800078e00ff */
[----:B------:R-:W-:Y:S01]  /*0b10*/  IMAD.X R13, RZ, RZ, RZ, P0 ;  /* 0x000000ffff0d7224 */ /* 0x000fe200000e06ff */
[----:B------:R-:W-:Y:S01]  /*0b20*/  IADD3 RZ, P0, R9, R10, RZ ;  /* 0x0000000a09ff7210 */ /* 0x000fe20007f1e0ff */
[----:B------:R-:W-:-:S04]  /*0b30*/  IMAD.MOV.U32 R12, RZ, RZ, R11 ;  /* 0x000000ffff0c7224 */ /* 0x000fc800078e000b */
[----:B------:R-:W-:-:S08]  /*0b40*/  IMAD.WIDE.U32.X R8, R15, R21, R12, P0 ;  /* 0x000000150f087225 */ /* 0x000fd000000e040c */
.L_x_9:
[----:B------:R-:W0:Y:S01]  /*0b50*/  LDC.64 R20, c[0x0][0x640] ;  /* 0x00019000ff147b82 */ /* 0x000e220000000a00 */
[--C-:B------:R-:W-:Y:S01]  /*0b60*/  SHF.R.U64 R89, R8, R0, R9.reuse ;  /* 0x0000000008597219 */ /* 0x100fe20000001209 */
[----:B------:R-:W-:Y:S01]  /*0b70*/  IMAD R28, R7, R24, R4 ;  /* 0x00000018071c7224 */ /* 0x000fe200078e0204 */
[----:B------:R-:W-:Y:S01]  /*0b80*/  SHF.R.U32.HI R0, RZ, R0, R9 ;  /* 0x00000000ff007219 */ /* 0x000fe20000011609 */
[----:B------:R-:W-:Y:S01]  /*0b90*/  IMAD.MOV.U32 R25, RZ, RZ, 0x1 ;  /* 0x00000001ff197424 */ /* 0x000fe200078e00ff */
[----:B------:R-:W-:-:S03]  /*0ba0*/  IADD3 R5, P0, RZ, -R89, RZ ;  /* 0x80000059ff057210 */ /* 0x000fc60007f1e0ff */
[----:B------:R-:W1:Y:S02]  /*0bb0*/  LDC R6, c[0x0][0x618] ;  /* 0x00018600ff067b82 */ /* 0x000e640000000800 */
[----:B------:R-:W-:-:S04]  /*0bc0*/  IMAD.X R9, RZ, RZ, ~R0, P0 ;  /* 0x000000ffff097224 */ /* 0x000fc800000e0e00 */
[-C--:B------:R-:W-:Y:S02]  /*0bd0*/  IMAD R0, R9, R26.reuse, RZ ;  /* 0x0000001a09007224 */ /* 0x080fe400078e02ff */
[----:B------:R-:W2:Y:S01]  /*0be0*/  LDC R11, c[0x0][0x608] ;  /* 0x00018200ff0b7b82 */ /* 0x000ea20000000800 */
[----:B------:R-:W-:-:S04]  /*0bf0*/  IMAD.WIDE.U32 R8, R5, R26, R16 ;  /* 0x0000001a05087225 */ /* 0x000fc800078e0010 */
[----:B------:R-:W-:-:S03]  /*0c00*/  IMAD R5, R5, R27, R0 ;  /* 0x0000001b05057224 */ /* 0x000fc600078e0200 */
[----:B------:R-:W3:Y:S01]  /*0c10*/  LDC R12, c[0x0][0x658] ;  /* 0x00019600ff0c7b82 */ /* 0x000ee20000000800 */
[----:B0-----:R-:W-:Y:S01]  /*0c20*/  ISETP.NE.U32.AND P0, PT, R20, RZ, PT ;  /* 0x000000ff1400720c */ /* 0x001fe20003f05070 */
[----:B------:R-:W-:Y:S02]  /*0c30*/  IMAD.IADD R5, R9, 0x1, R5 ;  /* 0x0000000109057824 */ /* 0x000fe400078e0205 */
[----:B------:R-:W-:Y:S01]  /*0c40*/  IMAD.MOV.U32 R9, RZ, RZ, -0x1 ;  /* 0xffffffffff097424 */ /* 0x000fe200078e00ff */
[----:B------:R-:W-:-:S03]  /*0c50*/  ISETP.NE.AND.EX P0, PT, R21, RZ, PT, P0 ;  /* 0x000000ff1500720c */ /* 0x000fc60003f05300 */
[----:B------:R-:W0:Y:S01]  /*0c60*/  LDC R15, c[0x0][0x600] ;  /* 0x00018000ff0f7b82 */ /* 0x000e220000000800 */
[-CC-:B-1----:R-:W-:Y:S02]  /*0c70*/  SHF.R.U64 R13, R8, R6.reuse, R5.reuse ;  /* 0x00000006080d7219 */ /* 0x182fe40000001205 */
[----:B------:R-:W-:-:S05]  /*0c80*/  SHF.R.U32.HI R0, RZ, R6, R5 ;  /* 0x00000006ff007219 */ /* 0x000fca0000011605 */
[----:B------:R-:W1:Y:S01]  /*0c90*/  LDC R14, c[0x0][0x648] ;  /* 0x00019200ff0e7b82 */ /* 0x000e620000000800 */
[-CC-:B--2---:R-:W-:Y:S02]  /*0ca0*/  SHF.R.U64 R29, R13, R11.reuse, R0.reuse ;  /* 0x0000000b0d1d7219 */ /* 0x184fe40000001200 */
[----:B------:R-:W-:-:S05]  /*0cb0*/  SHF.R.U32.HI R5, RZ, R11, R0 ;  /* 0x0000000bff057219 */ /* 0x000fca0000011600 */
[----:B------:R-:W2:Y:S01]  /*0cc0*/  LDC R26, c[0x0][0x638] ;  /* 0x00018e00ff1a7b82 */ /* 0x000ea20000000800 */
[-CC-:B---3--:R-:W-:Y:S02]  /*0cd0*/  SHF.R.U64 R24, R29, R12.reuse, R5.reuse ;  /* 0x0000000c1d187219 */ /* 0x188fe40000001205 */
[-C--:B------:R-:W-:Y:S02]  /*0ce0*/  SHF.L.U32 R0, R9, R12.reuse, RZ ;  /* 0x0000000c09007219 */ /* 0x080fe400000006ff */
[----:B------:R-:W-:Y:S01]  /*0cf0*/  SHF.R.U32.HI R5, RZ, R12, R5 ;  /* 0x0000000cff057219 */ /* 0x000fe20000011605 */
[----:B------:R-:W-:Y:S01]  /*0d00*/  IMAD.MOV.U32 R4, RZ, RZ, R24 ;  /* 0x000000ffff047224 */ /* 0x000fe200078e0018 */
[----:B------:R-:W-:Y:S01]  /*0d10*/  LOP3.LUT R10, RZ, R0, RZ, 0x33, !PT ;  /* 0x00000000ff0a7212 */ /* 0x000fe200078e33ff */
[----:B------:R-:W3:Y:S01]  /*0d20*/  LDC R27, c[0x0][0x610] ;  /* 0x00018400ff1b7b82 */ /* 0x000ee20000000800 */
[----:B------:R-:W-:Y:S05]  /*0d30*/  @!P0 BRA `(.L_x_10) ;  /* 0x0000000000288947 */ /* 0x000fea0003800000 */
[----:B------:R-:W4:Y:S02]  /*0d40*/  LDC R9, c[0x0][0x64c] ;  /* 0x00019300ff097b82 */ /* 0x000f240000000800 */
[----:B----4-:R-:W-:-:S05]  /*0d50*/  IADD3 R9, P0, R24, R9, RZ ;  /* 0x0000000918097210 */ /* 0x010fca0007f1e0ff */
        /* <DEDUP_REMOVED lines=8> */
.L_x_10:
[----:B-1----:R-:W-:Y:S01]  /*0de0*/  SHF.R.U64 R4, R4, R14, R5 ;  /* 0x0000000e04047219 */ /* 0x002fe20000001205 */
[----:B0-----:R-:W-:Y:S01]  /*0df0*/  VIADD R6, R15, 0xffffffff ;  /* 0xffffffff0f067836 */ /* 0x001fe20000000000 */
[----:B------:R-:W-:Y:S02]  /*0e00*/  SHF.L.U32 R0, R25, R12, RZ ;  /* 0x0000000c19007219 */ /* 0x000fe400000006ff */
[----:B------:R-:W-:Y:S01]  /*0e10*/  LOP3.LUT R5, R29, R10, RZ, 0xc0, !PT ;  /* 0x0000000a1d057212 */ /* 0x000fe200078ec0ff */
[----:B------:R-:W-:Y:S01]  /*0e20*/  IMAD.MOV R7, RZ, RZ, -R4 ;  /* 0x000000ffff077224 */ /* 0x000fe200078e0a04 */
[----:B------:R-:W-:Y:S02]  /*0e30*/  SEL R3, R3, R28, !P1 ;  /* 0x0000001c03037207 */ /* 0x000fe40004800000 */
[----:B------:R-:W-:Y:S01]  /*0e40*/  LOP3.LUT R6, R13, R6, RZ, 0xc0, !PT ;  /* 0x000000060d067212 */ /* 0x000fe200078ec0ff */
[----:B------:R-:W-:Y:S02]  /*0e50*/  IMAD R4, R0, R4, R5 ;  /* 0x0000000400047224 */ /* 0x000fe400078e0205 */
[----:B--2---:R-:W-:-:S02]  /*0e60*/  IMAD R0, R7, R26, R24 ;  /* 0x0000001a07007224 */ /* 0x004fc400078e0218 */
[----:B---3--:R-:W-:Y:S02]  /*0e70*/  IMAD R3, R4, R27, R3 ;  /* 0x0000001b04037224 */ /* 0x008fe400078e0203 */
[----:B------:R-:W-:Y:S02]  /*0e80*/  IMAD R96, R0, R15, R6 ;  /* 0x0000000f00607224 */ /* 0x000fe400078e0206 */
[----:B------:R-:W-:-:S03]  /*0e90*/  IMAD.MOV.U32 R4, RZ, RZ, 0x1 ;  /* 0x00000001ff047424 */ /* 0x000fc600078e00ff */
[----:B------:R-:W-:Y:S02]  /*0ea0*/  SEL R92, R96, R3, !P1 ;  /* 0x00000003605c7207 */ /* 0x000fe40004800000 */
[----:B------:R-:W-:Y:S02]  /*0eb0*/  PRMT R0, R4, 0x7610, R0 ;  /* 0x0000761004007816 */ /* 0x000fe40000000000 */
[----:B------:R-:W-:-:S07]  /*0ec0*/  SEL R96, R3, R96, !P1 ;  /* 0x0000006003607207 */ /* 0x000fce0004800000 */
.L_x_8:
[----:B------:R-:W-:-:S08]  /*0ed0*/  NOP ;  /* 0x0000000000007918 */ /* 0x000fd00000000000 */
[----:B------:R-:W0:Y:S02]  /*0ee0*/  USETMAXREG.TRY_ALLOC.CTAPOOL UP0, 0xe8 ;  /* 0x000000e8000079c8 */ /* 0x000e240008000600 */
[----:B0-----:R-:W-:-:S13]  /*0ef0*/  PLOP3.LUT P0, PT, PT, PT, UP0, 0x80, 0x0 ;  /* 0x000000000000781c */ /* 0x001fda0003f0f008 */
[----:B------:R-:W-:Y:S05]  /*0f00*/  @!P0 BRA `(.L_x_8) ;  /* 0xfffffffc00f08947 */ /* 0x000fea000383ffff */
[----:B------:R-:W-:Y:S01]  /*0f10*/  ULDC.64 UR4, c[0x0][0x598] ;  /* 0x0001660000047ab9 */ /* 0x000fe20000000a00 */
[----:B------:R-:W-:Y:S01]  /*0f20*/  ULDC.64 UR36, c[0x0][0x208] ;  /* 0x0000820000247ab9 */ /* 0x000fe20000000a00 */
[----:B------:R-:W-:-:S04]  /*0f30*/  ISETP.NE.U32.AND P0, PT, RZ, UR4, PT ;  /* 0x00000004ff007c0c */ /* 0x000fc8000bf05070 */
[----:B------:R-:W-:-:S13]  /*0f40*/  ISETP.NE.AND.EX P0, PT, RZ, UR5, PT, P0 ;  /* 0x00000005ff007c0c */ /* 0x000fda000bf05300 */
[----:B------:R-:W-:Y:S05]  /*0f50*/  @!P0 BRA `(.L_x_11) ;  /* 0x00000000001c8947 */ /* 0x000fea0003800000 */
[----:B------:R-:W0:Y:S02]  /*0f60*/  LDC.64 R4, c[0x0][0x598] ;  /* 0x00016600ff047b82 */ /* 0x000e240000000a00 */
[----:B0-----:R-:W2:Y:S02]  /*0f70*/  LDG.E.64 R4, desc[UR36][R4.64] ;  /* 0x0000002404047981 */ /* 0x001ea4000c1e1b00 */
[----:B--2---:R-:W-:-:S04]  /*0f80*/  ISETP.NE.U32.AND P0, PT, R4, RZ, PT ;  /* 0x000000ff0400720c */ /* 0x004fc80003f05070 */
[----:B------:R-:W-:-:S13]  /*0f90*/  ISETP.NE.AND.EX P0, PT, R5, RZ, PT, P0 ;  /* 0x000000ff0500720c */ /* 0x000fda0003f05300 */
[----:B------:R-:W-:Y:S05]  /*0fa0*/  @!P0 BRA `(.L_x_11) ;  /* 0x0000000000088947 */ /* 0x000fea0003800000 */
[----:B------:R0:W5:Y:S01]  /*0fb0*/  LD.E R88, desc[UR36][R4.64] ;  /* 0x0000002404587980 */ /* 0x000162000c101900 */
[----:B------:R-:W-:Y:S05]  /*0fc0*/  BRA `(.L_x_12) ;  /* 0x0000000000247947 */ /* 0x000fea0003800000 */
.L_x_11:
[----:B------:R-:W-:Y:S02]  /*0fd0*/  ULDC.64 UR4, c[0x0][0x588] ;  /* 0x0001620000047ab9 */ /* 0x000fe40000000a00 */
[----:B------:R-:W-:-:S04]  /*0fe0*/  ISETP.NE.U32.AND P0, PT, RZ, UR4, PT ;  /* 0x00000004ff007c0c */ /* 0x000fc8000bf05070 */
[----:B------:R-:W-:-:S13]  /*0ff0*/  ISETP.NE.AND.EX P0, PT, RZ, UR5, PT, P0 ;  /* 0x00000005ff007c0c */ /* 0x000fda000bf05300 */
[----:B------:R-:W-:Y:S05]  /*1000*/  @!P0 BRA `(.L_x_13) ;  /* 0x00000000000c8947 */ /* 0x000fea0003800000 */
[----:B------:R-:W0:Y:S02]  /*1010*/  LDC.64 R4, c[0x0][0x588] ;  /* 0x00016200ff047b82 */ /* 0x000e240000000a00 */
[----:B0-----:R1:W5:Y:S01]  /*1020*/  LDG.E R88, desc[UR36][R4.64] ;  /* 0x0000002404587981 */ /* 0x001362000c1e1900 */
[----:B------:R-:W-:Y:S05]  /*1030*/  BRA `(.L_x_12) ;  /* 0x0000000000087947 */ /* 0x000fea0003800000 */
.L_x_13:
[----:B------:R-:W-:Y:S02]  /*1040*/  ULDC UR4, c[0x0][0x580] ;  /* 0x0001600000047ab9 */ /* 0x000fe40000000800 */
[----:B------:R-:W-:-:S07]  /*1050*/  IMAD.U32 R88, RZ, RZ, UR4 ;  /* 0x00000004ff587e24 */ /* 0x000fce000f8e00ff */
.L_x_12:
[----:B------:R-:W-:Y:S02]  /*1060*/  ULDC.64 UR4, c[0x0][0x5a0] ;  /* 0x0001680000047ab9 */ /* 0x000fe40000000a00 */
[----:B------:R-:W-:-:S04]  /*1070*/  ISETP.NE.U32.AND P0, PT, RZ, UR4, PT ;  /* 0x00000004ff007c0c */ /* 0x000fc8000bf05070 */
[----:B------:R-:W-:-:S13]  /*1080*/  ISETP.NE.AND.EX P0, PT, RZ, UR5, PT, P0 ;  /* 0x00000005ff007c0c */ /* 0x000fda000bf05300 */
[----:B------:R-:W-:Y:S05]  /*1090*/  @!P0 BRA `(.L_x_14) ;  /* 0x00000000001c8947 */ /* 0x000fea0003800000 */
[----:B01----:R-:W0:Y:S02]  /*10a0*/  LDC.64 R4, c[0x0][0x5a0] ;  /* 0x00016800ff047b82 */ /* 0x003e240000000a00 */
[----:B0-----:R-:W2:Y:S02]  /*10b0*/  LDG.E.64 R4, desc[UR36][R4.64] ;  /* 0x0000002404047981 */ /* 0x001ea4000c1e1b00 */
[----:B--2---:R-:W-:-:S04]  /*10c0*/  ISETP.NE.U32.AND P0, PT, R4, RZ, PT ;  /* 0x000000ff0400720c */ /* 0x004fc80003f05070 */
[----:B------:R-:W-:-:S13]  /*10d0*/  ISETP.NE.AND.EX P0, PT, R5, RZ, PT, P0 ;  /* 0x000000ff0500720c */ /* 0x000fda0003f05300 */
[----:B------:R-:W-:Y:S05]  /*10e0*/  @!P0 BRA `(.L_x_14) ;  /* 0x0000000000088947 */ /* 0x000fea0003800000 */
[----:B------:R0:W5:Y:S01]  /*10f0*/  LD.E R90, desc[UR36][R4.64] ;  /* 0x00000024045a7980 */ /* 0x000162000c101900 */
[----:B------:R-:W-:Y:S05]  /*1100*/  BRA `(.L_x_15) ;  /* 0x0000000000247947 */ /* 0x000fea0003800000 */
.L_x_14:
[----:B------:R-:W-:Y:S02]  /*1110*/  ULDC.64 UR4, c[0x0][0x590] ;  /* 0x0001640000047ab9 */ /* 0x000fe40000000a00 */
[----:B------:R-:W-:-:S04]  /*1120*/  ISETP.NE.U32.AND P0, PT, RZ, UR4, PT ;  /* 0x00000004ff007c0c */ /* 0x000fc8000bf05070 */
[----:B------:R-:W-:-:S13]  /*1130*/  ISETP.NE.AND.EX P0, PT, RZ, UR5, PT, P0 ;  /* 0x00000005ff007c0c */ /* 0x000fda000bf05300 */
[----:B------:R-:W-:Y:S05]  /*1140*/  @!P0 BRA `(.L_x_16) ;  /* 0x00000000000c8947 */ /* 0x000fea0003800000 */
[----:B------:R-:W2:Y:S02]  /*1150*/  LDC.64 R90, c[0x0][0x590] ;  /* 0x00016400ff5a7b82 */ /* 0x000ea40000000a00 */
[----:B--2---:R2:W5:Y:S01]  /*1160*/  LDG.E R90, desc[UR36][R90.64] ;  /* 0x000000245a5a7981 */ /* 0x004562000c1e1900 */
[----:B------:R-:W-:Y:S05]  /*1170*/  BRA `(.L_x_15) ;  /* 0x0000000000087947 */ /* 0x000fea0003800000 */
.L_x_16:
[----:B------:R-:W-:Y:S02]  /*1180*/  ULDC UR4, c[0x0][0x584] ;  /* 0x0001610000047ab9 */ /* 0x000fe40000000800 */
[----:B------:R-:W-:-:S07]  /*1190*/  IMAD.U32 R90, RZ, RZ, UR4 ;  /* 0x00000004ff5a7e24 */ /* 0x000fce000f8e00ff */
.L_x_15:
[----:B------:R-:W-:-:S13]  /*11a0*/  LOP3.LUT P0, RZ, R0, 0xff, RZ, 0xc0, !PT ;  /* 0x000000ff00ff7812 */ /* 0x000fda000780c0ff */
[----:B------:R-:W-:Y:S05]  /*11b0*/  @!P0 EXIT ;  /* 0x000000000000894d */ /* 0x000fea0003800000 */
[----:B------:R-:W-:Y:S01]  /*11c0*/  ULDC UR4, c[0x0][0x28c] ;  /* 0x0000a30000047ab9 */ /* 0x000fe20000000800 */
[----:B------:R-:W-:Y:S01]  /*11d0*/  LOP3.LUT R106, R19, 0x1, RZ, 0xfc, !PT ;  /* 0x00000001136a7812 */ /* 0x000fe200078efcff */
[----:B------:R-:W-:Y:S01]  /*11e0*/  UIADD3 UR4, UR4, 0x3f, URZ ;  /* 0x0000003f04047890 */ /* 0x000fe2000fffe03f */
[----:B------:R-:W-:Y:S01]  /*11f0*/  UMOV UR38, URZ ;  /* 0x0000003f00267c82 */ /* 0x000fe20008000000 */
[----:B------:R-:W-:Y:S02]  /*1200*/  UMOV UR39, URZ ;  /* 0x0000003f00277c82 */ /* 0x000fe40008000000 */
[----:B------:R-:W-:-:S04]  /*1210*/  USHF.R.S32.HI UR5, URZ, 0x1f, UR4 ;  /* 0x0000001f3f057899 */ /* 0x000fc80008011404 */
[----:B------:R-:W-:-:S04]  /*1220*/  ULEA.HI UR5, UR5, UR4, URZ, 0x6 ;  /* 0x0000000405057291 */ /* 0x000fc8000f8f303f */
[----:B------:R-:W-:-:S12]  /*1230*/  USHF.R.S32.HI UR40, URZ, 0x6, UR5 ;  /* 0x000000063f287899 */ /* 0x000fd80008011405 */
.L_x_162:
[----:B------:R-:W-:Y:S01]  /*1240*/  LOP3.LUT R0, R18, 0x80, RZ, 0xc0, !PT ;  /* 0x0000008012007812 */ /* 0x000fe200078ec0ff */
[----:B---3--:R-:W3:Y:S01]  /*1250*/  S2UR UR7, SR_CgaCtaId ;  /* 0x00000000000779c3 */ /* 0x008ee20000008800 */
[----:B------:R-:W-:Y:S02]  /*1260*/  UMOV UR6, 0x400 ;  /* 0x0000040000067882 */ /* 0x000fe40000000000 */
[----:B------:R-:W-:-:S06]  /*1270*/  SHF.R.U32.HI R0, RZ, 0x7, R0 ;  /* 0x00000007ff007819 */ /* 0x000fcc0000011600 */
[----:B----4-:R-:W4:Y:S01]  /*1280*/  SHFL.IDX PT, R0, R0, RZ, 0x1f ;  /* 0x00001fff00007589 */ /* 0x010f2200000e0000 */
[----:B---3--:R-:W-:Y:S01]  /*1290*/  ULEA UR6, UR7, UR6, 0x18 ;  /* 0x0000000607067291 */ /* 0x008fe2000f8ec03f */
[----:B----4-:R-:W-:-:S13]  /*12a0*/  R2UR UR4, R0 ;  /* 0x00000000000472ca */ /* 0x010fda00000e0000 */
[----:B------:R-:W-:-:S04]  /*12b0*/  ULEA.HI UR5, UR4, UR4, URZ, 0x1 ;  /* 0x0000000404057291 */ /* 0x000fc8000f8f083f */
[----:B------:R-:W-:-:S04]  /*12c0*/  ULOP3.LUT UR5, UR5, 0x7fffe, URZ, 0xc0, !UPT ;  /* 0x0007fffe05057892 */ /* 0x000fc8000f8ec03f */
[----:B------:R-:W-:-:S03]  /*12d0*/  UIADD3 UR5, UR4, -UR5, URZ ;  /* 0x8000000504057290 */ /* 0x000fc6000fffe03f */
[----:B------:R-:W-:Y:S01]  /*12e0*/  ULDC UR4, c[0x0][0x28c] ;  /* 0x0000a30000047ab9 */ /* 0x000fe20000000800 */
[----:B------:R-:W-:Y:S01]  /*12f0*/  ULEA UR5, UR5, UR6, 0xd ;  /* 0x0000000605057291 */ /* 0x000fe2000f8e683f */
[----:B------:R-:W-:-:S03]  /*1300*/  ISETP.LT.AND P0, PT, RZ, UR4, PT ;  /* 0x00000004ff007c0c */ /* 0x000fc6000bf01270 */
[----:B------:R-:W-:-:S04]  /*1310*/  UIADD3 UR5, UR5, 0x100, URZ ;  /* 0x0000010005057890 */ /* 0x000fc8000fffe03f */
[----:B------:R-:W-:-:S04]  /*1320*/  USHF.R.U32.HI UR5, URZ, 0x4, UR5 ;  /* 0x000000043f057899 */ /* 0x000fc80008011605 */
[----:B------:R-:W-:Y:S02]  /*1330*/  ULOP3.LUT UR41, UR5, 0x3fff, URZ, 0xc0, !UPT ;  /* 0x00003fff05297892 */ /* 0x000fe4000f8ec03f */
[----:B01---5:R-:W-:Y:S10]  /*1340*/  @P0 BRA `(.L_x_17) ;  /* 0x0000000000400947 */ /* 0x023ff40003800000 */
[----:B------:R-:W-:Y:S01]  /*1350*/  MOV R0, 0x0 ;  /* 0x0000000000007802 */ /* 0x000fe20000000f00 */
[----:B------:R-:W-:Y:S01]  /*1360*/  ULDC.64 UR4, c[0x4][0x68] ;  /* 0x01001a0000047ab9 */ /* 0x000fe20000000a00 */
[----:B------:R-:W-:Y:S01]  /*1370*/  ULDC.64 UR6, c[0x4][0x8] ;  /* 0x0100020000067ab9 */ /* 0x000fe20000000a00 */
[----:B01----:R-:W-:Y:S01]  /*1380*/  IMAD.U32 R4, RZ, RZ, UR4 ;  /* 0x00000004ff047e24 */ /* 0x003fe2000f8e00ff */
[----:B------:R0:W1:Y:S01]  /*1390*/  LDC.64 R14, c[0x4][R0] ;  /* 0x01000000000e7b82 */ /* 0x0000620000000a00 */
[----:B------:R-:W-:Y:S01]  /*13a0*/  IMAD.U32 R5, RZ, RZ, UR5 ;  /* 0x00000005ff057e24 */ /* 0x000fe2000f8e00ff */
[----:B------:R-:W-:Y:S01]  /*13b0*/  ULDC.64 UR4, c[0x4][0x70] ;  /* 0x01001c0000047ab9 */ /* 0x000fe20000000a00 */
[----:B------:R-:W-:Y:S02]  /*13c0*/  IMAD.U32 R10, RZ, RZ, UR6 ;  /* 0x00000006ff0a7e24 */ /* 0x000fe4000f8e00ff */
[----:B------:R-:W-:Y:S02]  /*13d0*/  IMAD.U32 R6, RZ, RZ, UR4 ;  /* 0x00000004ff067e24 */ /* 0x000fe4000f8e00ff */
[----:B------:R-:W-:-:S02]  /*13e0*/  IMAD.U32 R7, RZ, RZ, UR5 ;  /* 0x00000005ff077e24 */ /* 0x000fc4000f8e00ff */
[----:B------:R-:W-:Y:S02]  /*13f0*/  IMAD.U32 R11, RZ, RZ, UR7 ;  /* 0x00000007ff0b7e24 */ /* 0x000fe4000f8e00ff */
[----:B------:R-:W-:Y:S02]  /*1400*/  IMAD.MOV.U32 R8, RZ, RZ, 0x1e1 ;  /* 0x000001e1ff087424 */ /* 0x000fe400078e00ff */
[----:B------:R-:W-:Y:S02]  /*1410*/  IMAD.MOV.U32 R12, RZ, RZ, 0x1 ;  /* 0x00000001ff0c7424 */ /* 0x000fe400078e00ff */
[----:B0-----:R-:W-:-:S07]  /*1420*/  IMAD.MOV.U32 R13, RZ, RZ, RZ ;  /* 0x000000ffff0d7224 */ /* 0x001fce00078e00ff */
[----:B------:R-:W-:-:S07]  /*1430*/  LEPC R20, `(.L_x_17) ;  /* 0x000000001014794e */ /* 0x000fce0000000000 */
[----:B-12--5:R-:W-:Y:S05]  /*1440*/  CALL.ABS.NOINC R14 ;  /* 0x000000000e007343 */ /* 0x026fea0003c00000 */
.L_x_17:
[----:B------:R-:W-:-:S13]  /*1450*/  ISETP.NE.AND P0, PT, R106, 0x3, PT ;  /* 0x000000036a00780c */ /* 0x000fda0003f05270 */
[----:B------:R-:W-:Y:S05]  /*1460*/  @!P0 BRA `(.L_x_18) ;  /* 0x0000000000048947 */ /* 0x000fea0003800000 */
[----:B------:R-:W-:Y:S01]  /*1470*/  BPT.TRAP 0x1 ;  /* 0x000000040000795c */ /* 0x000fe20000300000 */
.L_x_18:
[----:B------:R-:W3:Y:S01]  /*1480*/  S2UR UR5, SR_CgaCtaId ;  /* 0x00000000000579c3 */ /* 0x000ee20000008800 */
[----:B------:R-:W-:Y:S01]  /*1490*/  UMOV UR4, 0x400 ;  /* 0x0000040000047882 */ /* 0x000fe20000000000 */
[----:B------:R-:W-:Y:S02]  /*14a0*/  IMAD.U32 R0, RZ, RZ, UR38 ;  /* 0x00000026ff007e24 */ /* 0x000fe4000f8e00ff */
[----:B------:R-:W-:-:S03]  /*14b0*/  IMAD.U32 R3, RZ, RZ, UR39 ;  /* 0x00000027ff037e24 */ /* 0x000fc6000f8e00ff */
[----:B------:R-:W-:Y:S01]  /*14c0*/  SHF.L.U32 R0, R0, 0x1f, RZ ;  /* 0x0000001f00007819 */ /* 0x000fe200000006ff */
[----:B---3--:R-:W-:-:S06]  /*14d0*/  ULEA UR4, UR5, UR4, 0x18 ;  /* 0x0000000405047291 */ /* 0x008fcc000f8ec03f */
[----:B------:R-:W-:-:S04]  /*14e0*/  IMAD.U32 R6, RZ, RZ, UR4 ;  /* 0x00000004ff067e24 */ /* 0x000fc8000f8e00ff */
[----:B------:R-:W-:-:S04]  /*14f0*/  IMAD R3, R3, 0x8, R6 ;  /* 0x0000000803037824 */ /* 0x000fc800078e0206 */
[----:B------:R3:W4:Y:S01]  /*1500*/  SYNCS.PHASECHK.TRANS64.TRYWAIT P1, [R3+URZ], R0 ;  /* 0x00000000030075a7 */ /* 0x000722000802017f */
[----:B------:R-:W-:Y:S05]  /*1510*/  @!P0 BRA `(.L_x_19) ;  /* 0x0000000000048947 */ /* 0x000fea0003800000 */
[----:B------:R-:W-:Y:S01]  /*1520*/  BPT.TRAP 0x1 ;  /* 0x000000040000795c */ /* 0x000fe20000300000 */
.L_x_19:
[----:B----4-:R-:W-:Y:S05]  /*1530*/  @P1 BRA `(.L_x_20) ;  /* 0x0000000000081947 */ /* 0x010fea0003800000 */
[----:B------:R-:W4:Y:S02]  /*1540*/  SYNCS.PHASECHK.TRANS64.TRYWAIT P1, [R3+URZ], R0 ;  /* 0x00000000030075a7 */ /* 0x000f24000802017f */
[----:B----4-:R-:W-:Y:S05]  /*1550*/  @!P1 BRA `(.L_x_21) ;  /* 0x00000078004c9947 */ /* 0x010fea0003800000 */
.L_x_20:
[----:B------:R-:W-:-:S04]  /*1560*/  UISETP.LT.AND UP0, UPT, UR40, 0x1, UPT ;  /* 0x000000012800788c */ /* 0x000fc8000bf01270 */
[----:B------:R-:W-:-:S06]  /*1570*/  USEL UR4, UR40, 0x1, UP0 ;  /* 0x0000000128047887 */ /* 0x000fcc0008000000 */
[----:B---34-:R-:W-:Y:S01]  /*1580*/  IMAD.U32 R0, RZ, RZ, UR4 ;  /* 0x00000004ff007e24 */ /* 0x018fe2000f8e00ff */
[----:B------:R-:W-:Y:S05]  /*1590*/  WARPSYNC.ALL ;  /* 0x0000000000007948 */ /* 0x000fea0003800000 */
[----:B------:R-:W-:-:S04]  /*15a0*/  IADD3 R0, -R0, UR40, RZ ;  /* 0x0000002800007c10 */ /* 0x000fc8000fffe1ff */
[----:B------:R-:W-:Y:S02]  /*15b0*/  ISETP.GE.AND P1, PT, R0, 0x1, PT ;  /* 0x000000010000780c */ /* 0x000fe40003f26270 */
[----:B------:R-:W-:Y:S01]  /*15c0*/  R2UR UR4, R6 ;  /* 0x00000000060472ca */ /* 0x000fe200000e0000 */
[----:B------:R-:W-:Y:S01]  /*15d0*/  WARPGROUP.ARRIVE ;  /* 0x00000000000079c5 */ /* 0x000fe20000000000 */
[----:B------:R-:W-:Y:S01]  /*15e0*/  UMOV UR9, 0x40000040 ;  /* 0x4000004000097882 */ /* 0x000fe20000000000 */
[----:B------:R-:W-:-:S10]  /*15f0*/  UMOV UR11, 0x40000040 ;  /* 0x40000040000b7882 */ /* 0x000fd40000000000 */
[----:B------:R-:W-:-:S04]  /*1600*/  UIADD3 UR4, UR4, 0x28100, URZ ;  /* 0x0002810004047890 */ /* 0x000fc8000fffe03f */
[----:B------:R-:W-:-:S04]  /*1610*/  USHF.R.U32.HI UR4, URZ, 0x4, UR4 ;  /* 0x000000043f047899 */ /* 0x000fc80008011604 */
[----:B------:R-:W-:Y:S02]  /*1620*/  ULOP3.LUT UR5, UR4, 0x3fff, URZ, 0xc0, !UPT ;  /* 0x00003fff04057892 */ /* 0x000fe4000f8ec03f */
[----:B------:R-:W-:Y:S02]  /*1630*/  ULOP3.LUT UR4, UR41, 0x10000, URZ, 0xfc, !UPT ;  /* 0x0001000029047892 */ /* 0x000fe4000f8efc3f */
[----:B------:R-:W-:Y:S02]  /*1640*/  ULOP3.LUT UR5, UR5, 0x10000, URZ, 0xfc, !UPT ;  /* 0x0001000005057892 */ /* 0x000fe4000f8efc3f */
[----:B------:R-:W-:Y:S02]  /*1650*/  ULEA UR7, UR39, UR4, 0xb ;  /* 0x0000000427077291 */ /* 0x000fe4000f8e583f */
[----:B------:R-:W-:Y:S02]  /*1660*/  ULEA UR6, UR39, UR5, 0x9 ;  /* 0x0000000527067291 */ /* 0x000fe4000f8e483f */
[----:B------:R-:W-:-:S03]  /*1670*/  UIADD3 UR12, UR7, 0x400, URZ ;  /* 0x00000400070c7890 */ /* 0x000fc6000fffe03f */
[----:B------:R-:W-:Y:S02]  /*1680*/  UMOV UR8, UR7 ;  /* 0x0000000700087c82 */ /* 0x000fe40008000000 */
[----:B------:R-:W-:Y:S02]  /*1690*/  UMOV UR10, UR6 ;  /* 0x00000006000a7c82 */ /* 0x000fe40008000000 */
[----:B------:R-:W-:Y:S01]  /*16a0*/  HGMMA.64x64x16.F32 R56, gdesc[UR8], RZ, !UPT, gsb0 ;  /* 0x00e00000083879f0 */ /* 0x000fe2000c0008ff */
[----:B------:R-:W-:Y:S01]  /*16b0*/  UMOV UR8, UR12 ;  /* 0x0000000c00087c82 */ /* 0x000fe20008000000 */
[----:B------:R-:W-:Y:S01]  /*16c0*/  UMOV UR9, 0x40000040 ;  /* 0x4000004000097882 */ /* 0x000fe20000000000 */
[----:B------:R-:W-:Y:S01]  /*16d0*/  UIADD3 UR12, UR7, 0x402, URZ ;  /* 0x00000402070c7890 */ /* 0x000fe2000fffe03f */
[----:B------:R-:W-:Y:S02]  /*16e0*/  WARPGROUP.DEPBAR.LE gsb0, 0x0 ;  /* 0x00008000000079c5 */ /* 0x000fe40000010000 */
[----:B------:R-:W-:-:S06]  /*16f0*/  WARPGROUP.ARRIVE ;  /* 0x00000000000079c5 */ /* 0x000fcc0000000000 */
[----:B------:R-:W-:Y:S01]  /*1700*/  HGMMA.64x64x16.F32 R24, gdesc[UR8], RZ, !UPT, gsb0 ;  /* 0x00e00000081879f0 */ /* 0x000fe2000c0008ff */
[----:B------:R-:W-:Y:S02]  /*1710*/  UIADD3 UR8, UR7, 0x2, URZ ;  /* 0x0000000207087890 */ /* 0x000fe4000fffe03f */
[----:B------:R-:W-:Y:S01]  /*1720*/  UIADD3 UR10, UR6, 0x2, URZ ;  /* 0x00000002060a7890 */ /* 0x000fe2000fffe03f */
[----:B------:R-:W-:Y:S01]  /*1730*/  UMOV UR9, 0x40000040 ;  /* 0x4000004000097882 */ /* 0x000fe20000000000 */
[----:B------:R-:W-:Y:S01]  /*1740*/  UMOV UR11, 0x40000040 ;  /* 0x40000040000b7882 */ /* 0x000fe20000000000 */
[----:B------:R-:W-:Y:S02]  /*1750*/  WARPGROUP.DEPBAR.LE gsb0, 0x0 ;  /* 0x00008000000079c5 */ /* 0x000fe40000010000 */
[----:B------:R-:W-:-:S06]  /*1760*/  WARPGROUP.ARRIVE ;  /* 0x00000000000079c5 */ /* 0x000fcc0000000000 */
[----:B------:R-:W-:Y:S01]  /*1770*/  HGMMA.64x64x16.F32 R56, gdesc[UR8], R56, gsb0 ;  /* 0x00e00000083879f0 */ /* 0x000fe20008000838 */
[----:B------:R-:W-:Y:S01]  /*1780*/  UMOV UR8, UR12 ;  /* 0x0000000c00087c82 */ /* 0x000fe20008000000 */
[----:B------:R-:W-:Y:S01]  /*1790*/  UMOV UR9, 0x40000040 ;  /* 0x4000004000097882 */ /* 0x000fe20000000000 */
[----:B------:R-:W-:Y:S01]  /*17a0*/  UIADD3 UR12, UR7, 0x404, URZ ;  /* 0x00000404070c7890 */ /* 0x000fe2000fffe03f */
[----:B------:R-:W-:Y:S02]  /*17b0*/  WARPGROUP.DEPBAR.LE gsb0, 0x0 ;  /* 0x00008000000079c5 */ /* 0x000fe40000010000 */
[----:B------:R-:W-:-:S06]  /*17c0*/  WARPGROUP.ARRIVE ;  /* 0x00000000000079c5 */ /* 0x000fcc0000000000 */
[----:B------:R-:W-:Y:S01]  /*17d0*/  HGMMA.64x64x16.F32 R24, gdesc[UR8], R24, gsb0 ;  /* 0x00e00000081879f0 */ /* 0x000fe20008000818 */
        /* <DEDUP_REMOVED lines=9> */
[----:B------:R-:W-:Y:S02]  /*1870*/  WARPGROUP.DEPBAR.LE gsb0, 0x0 ;  /* 0x00008000000079c5 */ /* 0x000fe40000010000 */
[----:B------:R-:W-:-:S06]  /*1880*/  WARPGROUP.ARRIVE ;  /* 0x00000000000079c5 */ /* 0x000fcc0000000000 */
[----:B------:R-:W-:Y:S01]  /*1890*/  HGMMA.64x64x16.F32 R24, gdesc[UR8], R24, gsb0 ;  /* 0x00e00000081879f0 */ /* 0x000fe20008000818 */
[----:B------:R-:W-:Y:S02]  /*18a0*/  UIADD3 UR8, UR7, 0x6, URZ ;  /* 0x0000000607087890 */ /* 0x000fe4000fffe03f */
[----:B------:R-:W-:Y:S01]  /*18b0*/  UIADD3 UR10, UR6, 0x6, URZ ;  /* 0x00000006060a7890 */ /* 0x000fe2000fffe03f */
[----:B------:R-:W-:Y:S01]  /*18c0*/  UMOV UR9, 0x40000040 ;  /* 0x4000004000097882 */ /* 0x000fe20000000000 */
[----:B------:R-:W-:Y:S01]  /*18d0*/  UMOV UR11, 0x40000040 ;  /* 0x40000040000b7882 */ /* 0x000fe20000000000 */
[----:B------:R-:W-:Y:S01]  /*18e0*/  UIADD3 UR7, UR7, 0x406, URZ ;  /* 0x0000040607077890 */ /* 0x000fe2000fffe03f */
[----:B------:R-:W-:Y:S02]  /*18f0*/  WARPGROUP.DEPBAR.LE gsb0, 0x0 ;  /* 0x00008000000079c5 */ /* 0x000fe40000010000 */
[----:B------:R-:W-:-:S06]  /*1900*/  WARPGROUP.ARRIVE ;  /* 0x00000000000079c5 */ /* 0x000fcc0000000000 */
[----:B------:R-:W-:Y:S01]  /*1910*/  HGMMA.64x64x16.F32 R56, gdesc[UR8], R56, gsb0 ;  /* 0x00e00000083879f0 */ /* 0x000fe20008000838 */
[----:B------:R-:W-:Y:S01]  /*1920*/  UMOV UR8, UR7 ;  /* 0x0000000700087c82 */ /* 0x000fe20008000000 */
[----:B------:R-:W-:Y:S01]  /*1930*/  UMOV UR9, 0x40000040 ;  /* 0x4000004000097882 */ /* 0x000fe20000000000 */
[----:B------:R-:W-:Y:S02]  /*1940*/  WARPGROUP.DEPBAR.LE gsb0, 0x0 ;  /* 0x00008000000079c5 */ /* 0x000fe40000010000 */
[----:B------:R-:W-:-:S06]  /*1950*/  WARPGROUP.ARRIVE ;  /* 0x00000000000079c5 */ /* 0x000fcc0000000000 */
[----:B------:R-:W-:Y:S03]  /*1960*/  HGMMA.64x64x16.F32 R24, gdesc[UR8], R24, gsb0 ;  /* 0x00e00000081879f0 */ /* 0x000fe60008000818 */
[----:B------:R-:W-:Y:S02]  /*1970*/  WARPGROUP.DEPBAR.LE gsb0, 0x0 ;  /* 0x00008000000079c5 */ /* 0x000fe40000010000 */
[----:B------:R-:W-:Y:S05]  /*1980*/  @!P1 BRA `(.L_x_22) ;  /* 0x0000000400849947 */ /* 0x000fea0003800000 */
[----:B------:R-:W-:Y:S02]  /*1990*/  UIADD3 UR6, UR39, 0x1, URZ ;  /* 0x0000000127067890 */ /* 0x000fe4000fffe03f */
[----:B------:R-:W-:Y:S02]  /*19a0*/  IMAD.U32 R3, RZ, RZ, UR39 ;  /* 0x00000027ff037e24 */ /* 0x000fe4000f8e00ff */
[----:B------:R-:W-:-:S04]  /*19b0*/  UISETP.NE.AND UP0, UPT, UR6, 0x5, UPT ;  /* 0x000000050600788c */ /* 0x000fc8000bf05270 */
[----:B------:R-:W-:Y:S02]  /*19c0*/  USEL UR7, URZ, 0x1, UP0 ;  /* 0x000000013f077887 */ /* 0x000fe40008000000 */
[----:B------:R-:W-:Y:S02]  /*19d0*/  USEL UR6, UR6, URZ, UP0 ;  /* 0x0000003f06067287 */ /* 0x000fe40008000000 */
[----:B------:R-:W-:-:S06]  /*19e0*/  ULOP3.LUT UR7, UR38, UR7, URZ, 0x3c, !UPT ;  /* 0x0000000726077292 */ /* 0x000fcc000f8e3c3f */
[----:B------:R-:W-:-:S07]  /*19f0*/  IMAD.U32 R7, RZ, RZ, UR7 ;  /* 0x00000007ff077e24 */ /* 0x000fce000f8e00ff */
.L_x_29:
[----:B------:R-:W-:Y:S05]  /*1a00*/  @!P0 BRA `(.L_x_23) ;  /* 0x0000000000048947 */ /* 0x000fea0003800000 */
[----:B------:R-:W-:Y:S01]  /*1a10*/  BPT.TRAP 0x1 ;  /* 0x000000040000795c */ /* 0x000fe20000300000 */
.L_x_23:
[----:B------:R-:W3:Y:S01]  /*1a20*/  S2UR UR8, SR_CgaCtaId ;  /* 0x00000000000879c3 */ /* 0x000ee20000008800 */
[----:B------:R-:W-:Y:S01]  /*1a30*/  UMOV UR7, 0x400 ;  /* 0x0000040000077882 */ /* 0x000fe20000000000 */
[----:B01----:R-:W-:Y:S01]  /*1a40*/  IMAD.U32 R5, RZ, RZ, UR6 ;  /* 0x00000006ff057e24 */ /* 0x003fe2000f8e00ff */
[----:B------:R-:W-:Y:S01]  /*1a50*/  SHF.L.U32 R4, R7, 0x1f, RZ ;  /* 0x0000001f07047819 */ /* 0x000fe200000006ff */
[----:B---3--:R-:W-:-:S06]  /*1a60*/  ULEA UR7, UR8, UR7, 0x18 ;  /* 0x0000000708077291 */ /* 0x008fcc000f8ec03f */
[----:B------:R-:W-:-:S04]  /*1a70*/  IMAD.U32 R6, RZ, RZ, UR7 ;  /* 0x00000007ff067e24 */ /* 0x000fc8000f8e00ff */
[----:B------:R-:W-:-:S04]  /*1a80*/  IMAD R5, R5, 0x8, R6 ;  /* 0x0000000805057824 */ /* 0x000fc800078e0206 */
[----:B------:R0:W1:Y:S01]  /*1a90*/  SYNCS.PHASECHK.TRANS64.TRYWAIT P1, [R5+URZ], R4 ;  /* 0x00000004050075a7 */ /* 0x000062000802017f */
[----:B------:R-:W-:Y:S05]  /*1aa0*/  @!P0 BRA `(.L_x_24) ;  /* 0x0000000000048947 */ /* 0x000fea0003800000 */
[----:B------:R-:W-:Y:S01]  /*1ab0*/  BPT.TRAP 0x1 ;  /* 0x000000040000795c */ /* 0x000fe20000300000 */
.L_x_24:
[----:B-1----:R-:W-:Y:S05]  /*1ac0*/  @P1 BRA `(.L_x_25) ;  /* 0x0000000000081947 */ /* 0x002fea0003800000 */
[----:B------:R-:W1:Y:S02]  /*1ad0*/  SYNCS.PHASECHK.TRANS64.TRYWAIT P1, [R5+URZ], R4 ;  /* 0x00000004050075a7 */ /* 0x000e64000802017f */
[----:B-1----:R-:W-:Y:S05]  /*1ae0*/  @!P1 BRA `(.L_x_26) ;  /* 0x0000007000fc9947 */ /* 0x002fea0003800000 */
.L_x_25:
[----:B------:R-:W-:Y:S01]  /*1af0*/  ULEA UR7, UR6, UR5, 0x9 ;  /* 0x0000000506077291 */ /* 0x000fe2000f8e483f */
[----:B------:R-:W-:Y:S01]  /*1b00*/  WARPGROUP.ARRIVE ;  /* 0x00000000000079c5 */ /* 0x000fe20000000000 */
[----:B------:R-:W-:Y:S01]  /*1b10*/  ULEA UR12, UR6, UR4, 0xb ;  /* 0x00000004060c7291 */ /* 0x000fe2000f8e583f */
[----:B------:R-:W-:Y:S01]  /*1b20*/  UMOV UR11, 0x40000040 ;  /* 0x40000040000b7882 */ /* 0x000fe20000000000 */
[----:B------:R-:W-:Y:S02]  /*1b30*/  UMOV UR9, 0x40000040 ;  /* 0x4000004000097882 */ /* 0x000fe40000000000 */
[----:B------:R-:W-:Y:S01]  /*1b40*/  UIADD3 UR13, UR12, 0x400, URZ ;  /* 0x000004000c0d7890 */ /* 0x000fe2000fffe03f */
[----:B------:R-:W-:Y:S02]  /*1b50*/  UMOV UR10, UR7 ;  /* 0x00000007000a7c82 */ /* 0x000fe40008000000 */
[----:B------:R-:W-:Y:S02]  /*1b60*/  UMOV UR8, UR12 ;  /* 0x0000000c00087c82 */ /* 0x000fe40008000000 */
[----:B------:R-:W-:Y:S01]  /*1b70*/  HGMMA.64x64x16.F32 R56, gdesc[UR8], R56, gsb0 ;  /* 0x00e00000083879f0 */ /* 0x000fe20008000838 */
[----:B------:R-:W-:Y:S01]  /*1b80*/  UMOV UR9, 0x40000040 ;  /* 0x4000004000097882 */ /* 0x000fe20000000000 */
[----:B------:R-:W-:Y:S01]  /*1b90*/  UMOV UR8, UR13 ;  /* 0x0000000d00087c82 */ /* 0x000fe20008000000 */
[----:B------:R-:W-:Y:S01]  /*1ba0*/  UIADD3 UR13, UR12, 0x402, URZ ;  /* 0x000004020c0d7890 */ /* 0x000fe2000fffe03f */
[----:B------:R-:W-:-:S02]  /*1bb0*/  WARPGROUP.DEPBAR.LE gsb0, 0x0 ;  /* 0x00008000000079c5 */ /* 0x000fc40000010000 */
        /* <DEDUP_REMOVED lines=42> */
[----:B------:R-:W-:Y:S01]  /*1e60*/  BPT.TRAP 0x1 ;  /* 0x000000040000795c */ /* 0x000fe20000300000 */
.L_x_27:
[----:B------:R-:W-:-:S13]  /*1e70*/  ISETP.NE.AND P1, PT, R23, RZ, PT ;  /* 0x000000ff1700720c */ /* 0x000fda0003f25270 */
[----:B01----:R-:W-:-:S04]  /*1e80*/  @P1 IMAD R4, R3, 0x8, R6 ;  /* 0x0000000803041824 */ /* 0x003fc800078e0206 */
[----:B------:R-:W-:-:S05]  /*1e90*/  @P1 VIADD R5, R4, 0x28 ;  /* 0x0000002804051836 */ /* 0x000fca0000000000 */
[----:B------:R-:W-:-:S04]  /*1ea0*/  @P1 PRMT R5, R22, 0x654, R5 ;  /* 0x0000065416051816 */ /* 0x000fc80000000005 */
[----:B------:R0:W-:Y:S01]  /*1eb0*/  @P1 SYNCS.ARRIVE.TRANS64.RED.A1T0 RZ, [R5+URZ], RZ ;  /* 0x000000ff05ff19a7 */ /* 0x0001e2000810043f */
[----:B------:R-:W-:-:S13]  /*1ec0*/  ISETP.GT.U32.AND P1, PT, R19, 0x1, PT ;  /* 0x000000011300780c */ /* 0x000fda0003f24070 */
[----:B0-----:R-:W-:Y:S05]  /*1ed0*/  @P1 BRA `(.L_x_28) ;  /* 0x0000000000041947 */ /* 0x001fea0003800000 */
[----:B------:R-:W-:Y:S01]  /*1ee0*/  BPT.TRAP 0x1 ;  /* 0x000000040000795c */ /* 0x000fe20000300000 */
.L_x_28:
[----:B------:R-:W-:Y:S01]  /*1ef0*/  UIADD3 UR6, UR6, 0x1, URZ ;  /* 0x0000000106067890 */ /* 0x000fe2000fffe03f */
[C---:B------:R-:W-:Y:S01]  /*1f00*/  ISETP.GT.AND P2, PT, R0.reuse, 0x1, PT ;  /* 0x000000010000780c */ /* 0x040fe20003f44270 */
[----:B------:R-:W-:Y:S02]  /*1f10*/  VIADD R3, R3, 0x1 ;  /* 0x0000000103037836 */ /* 0x000fe40000000000 */
[----:B------:R-:W-:Y:S01]  /*1f20*/  UISETP.NE.AND UP0, UPT, UR6, 0x5, UPT ;  /* 0x000000050600788c */ /* 0x000fe2000bf05270 */
[----:B------:R-:W-:Y:S02]  /*1f30*/  VIADD R0, R0, 0xffffffff ;  /* 0xffffffff00007836 */ /* 0x000fe40000000000 */
[C---:B------:R-:W-:Y:S01]  /*1f40*/  ISETP.NE.AND P1, PT, R3.reuse, 0x5, PT ;  /* 0x000000050300780c */ /* 0x040fe20003f25270 */
[----:B------:R-:W-:Y:S02]  /*1f50*/  USEL UR7, URZ, 0x1, UP0 ;  /* 0x000000013f077887 */ /* 0x000fe40008000000 */
[----:B------:R-:W-:Y:S01]  /*1f60*/  USEL UR6, UR6, URZ, UP0 ;  /* 0x0000003f06067287 */ /* 0x000fe20008000000 */
[----:B------:R-:W-:-:S03]  /*1f70*/  SEL R3, R3, RZ, P1 ;  /* 0x000000ff03037207 */ /* 0x000fc60000800000 */
[----:B------:R-:W-:Y:S01]  /*1f80*/  LOP3.LUT R7, R7, UR7, RZ, 0x3c, !PT ;  /* 0x0000000707077c12 */ /* 0x000fe2000f8e3cff */
[----:B------:R-:W-:Y:S07]  /*1f90*/  @P2 BRA `(.L_x_29) ;  /* 0xfffffff800982947 */ /* 0x000fee000383ffff */
.L_x_22:
[----:B------:R-:W3:Y:S02]  /*1fa0*/  LDC R0, c[0x0][0x28c] ;  /* 0x0000a300ff007b82 */ /* 0x000ee40000000800 */
[----:B---3--:R-:W-:-:S13]  /*1fb0*/  ISETP.GE.AND P1, PT, R0, 0x1, PT ;  /* 0x000000010000780c */ /* 0x008fda0003f26270 */
[----:B------:R-:W-:Y:S05]  /*1fc0*/  @!P1 BRA `(.L_x_30) ;  /* 0x0000000000509947 */ /* 0x000fea0003800000 */
[----:B------:R-:W-:Y:S05]  /*1fd0*/  @!P0 BRA `(.L_x_31) ;  /* 0x0000000000048947 */ /* 0x000fea0003800000 */
[----:B------:R-:W-:Y:S01]  /*1fe0*/  BPT.TRAP 0x1 ;  /* 0x000000040000795c */ /* 0x000fe20000300000 */
.L_x_31:
[----:B------:R-:W-:Y:S01]  /*1ff0*/  ISETP.NE.AND P0, PT, R23, RZ, PT ;  /* 0x000000ff1700720c */ /* 0x000fe20003f05270 */
[----:B------:R-:W-:Y:S01]  /*2000*/  BSSY B0, `(.L_x_32) ;  /* 0x000000e000007945 */ /* 0x000fe20003800000 */
[----:B------:R-:W-:-:S11]  /*2010*/  ISETP.GT.U32.AND P1, PT, R19, 0x1, PT ;  /* 0x000000011300780c */ /* 0x000fd60003f24070 */
[----:B------:R-:W-:Y:S05]  /*2020*/  @!P0 BRA `(.L_x_33) ;  /* 0x00000000002c8947 */ /* 0x000fea0003800000 */
[----:B------:R-:W-:-:S04]  /*2030*/  UISETP.LT.AND UP0, UPT, UR40, 0x1, UPT ;  /* 0x000000012800788c */ /* 0x000fc8000bf01270 */
[----:B------:R-:W-:-:S04]  /*2040*/  USEL UR6, UR40, 0x1, UP0 ;  /* 0x0000000128067887 */ /* 0x000fc80008000000 */
[----:B------:R-:W-:-:S04]  /*2050*/  UIADD3 UR6, UR39, UR40, -UR6 ;  /* 0x0000002827067290 */ /* 0x000fc8000fffe806 */
[----:B------:R-:W-:-:S04]  /*2060*/  UIMAD.WIDE.U32 UR4, UR6, -0x33333333, URZ ;  /* 0xcccccccd060478a5 */ /* 0x000fc8000f8e003f */
[----:B------:R-:W-:-:S04]  /*2070*/  USHF.R.U32.HI UR4, URZ, 0x2, UR5 ;  /* 0x000000023f047899 */ /* 0x000fc80008011605 */
[----:B------:R-:W-:-:S06]  /*2080*/  UIMAD UR6, UR4, -0x5, UR6 ;  /* 0xfffffffb040678a4 */ /* 0x000fcc000f8e0206 */
[----:B------:R-:W-:-:S04]  /*2090*/  IMAD.U32 R3, RZ, RZ, UR6 ;  /* 0x00000006ff037e24 */ /* 0x000fc8000f8e00ff */
[----:B------:R-:W-:-:S04]  /*20a0*/  IMAD R0, R3, 0x8, R6 ;  /* 0x0000000803007824 */ /* 0x000fc800078e0206 */
[----:B------:R-:W-:-:S05]  /*20b0*/  VIADD R3, R0, 0x28 ;  /* 0x0000002800037836 */ /* 0x000fca0000000000 */
[----:B------:R-:W-:-:S04]  /*20c0*/  PRMT R3, R22, 0x654, R3 ;  /* 0x0000065416037816 */ /* 0x000fc80000000003 */
[----:B------:R3:W-:Y:S03]  /*20d0*/  SYNCS.ARRIVE.TRANS64.RED.A1T0 RZ, [R3+URZ], RZ ;  /* 0x000000ff03ff79a7 */ /* 0x0007e6000810043f */
.L_x_33:
[----:B------:R-:W-:Y:S05]  /*20e0*/  BSYNC B0 ;  /* 0x0000000000007941 */ /* 0x000fea0003800000 */
.L_x_32:
[----:B------:R-:W-:Y:S05]  /*20f0*/  @P1 BRA `(.L_x_30) ;  /* 0x0000000000041947 */ /* 0x000fea0003800000 */
[----:B------:R-:W-:Y:S01]  /*2100*/  BPT.TRAP 0x1 ;  /* 0x000000040000795c */ /* 0x000fe20000300000 */
.L_x_30:
[----:B------:R-:W4:Y:S01]  /*2110*/  LDC R6, c[0x0][0x288] ;  /* 0x0000a200ff067b82 */ /* 0x000f220000000800 */
[--C-:B------:R-:W-:Y:S01]  /*2120*/  SHF.R.U32.HI R0, RZ, 0x2, R18.reuse ;  /* 0x00000002ff007819 */ /* 0x100fe20000011612 */
[----:B------:R-:W-:Y:S01]  /*2130*/  IMAD.SHL.U32 R11, R92, 0x40, RZ ;  /* 0x000000405c0b7824 */ /* 0x000fe200078e00ff */
[----:B01----:R-:W-:Y:S01]  /*2140*/  SHF.R.U32.HI R5, RZ, 0x7, R18 ;  /* 0x00000007ff057819 */ /* 0x003fe20000011612 */
[----:B------:R-:W-:Y:S01]  /*2150*/  UIADD3 UR39, UR40, UR39, URZ ;  /* 0x0000002728277290 */ /* 0x000fe2000fffe03f */
[----:B---3--:R-:W-:Y:S01]  /*2160*/  LOP3.LUT R3, R0, 0x7, RZ, 0xc0, !PT ;  /* 0x0000000700037812 */ /* 0x008fe200078ec0ff */
[----:B------:R-:W-:Y:S01]  /*2170*/  ULDC UR7, c[0x0][0x284] ;  /* 0x0000a10000077ab9 */ /* 0x000fe20000000800 */
[----:B------:R-:W-:Y:S01]  /*2180*/  LOP3.LUT R0, R5, 0x1, RZ, 0xc0, !PT ;  /* 0x0000000105007812 */ /* 0x000fe200078ec0ff */
[----:B------:R-:W-:Y:S01]  /*2190*/  UISETP.GT.U32.AND UP0, UPT, UR39, 0x4, UPT ;  /* 0x000000042700788c */ /* 0x000fe2000bf04070 */
[C---:B------:R-:W-:Y:S01]  /*21a0*/  LOP3.LUT R5, R18.reuse, 0x3, RZ, 0xc0, !PT ;  /* 0x0000000312057812 */ /* 0x040fe200078ec0ff */
[----:B------:R-:W-:Y:S01]  /*21b0*/  UISETP.GE.U32.AND UP1, UPT, UR40, 0x5, UPT ;  /* 0x000000052800788c */ /* 0x000fe2000bf26070 */
[----:B------:R-:W-:Y:S01]  /*21c0*/  LOP3.LUT R4, R18, 0x60, RZ, 0xc0, !PT ;  /* 0x0000006012047812 */ /* 0x000fe200078ec0ff */
[----:B------:R-:W-:Y:S01]  /*21d0*/  IMAD.SHL.U32 R8, R0, 0x40, RZ ;  /* 0x0000004000087824 */ /* 0x000fe200078e00ff */
[----:B------:R-:W-:Y:S01]  /*21e0*/  UISETP.LT.U32.AND UP0, UPT, UR40, 0x5, UP0 ;  /* 0x000000052800788c */ /* 0x000fe20008701070 */
[----:B------:R-:W-:Y:S01]  /*21f0*/  SHF.R.S32.HI R21, RZ, 0x1f, R89 ;  /* 0x0000001fff157819 */ /* 0x000fe20000011459 */
[----:B------:R-:W-:Y:S01]  /*2200*/  ULDC.64 UR8, c[0x0][0x5d0] ;  /* 0x0001740000087ab9 */ /* 0x000fe20000000a00 */
[----:B------:R-:W-:Y:S01]  /*2210*/  SHF.R.U32.HI R4, RZ, 0x1, R4 ;  /* 0x00000001ff047819 */ /* 0x000fe20000011604 */
[----:B------:R-:W-:-:S02]  /*2220*/  UIMAD.WIDE.U32 UR4, UR39, -0x33333333, URZ ;  /* 0xcccccccd270478a5 */ /* 0x000fc4000f8e003f */
[----:B------:R-:W-:Y:S01]  /*2230*/  USEL UR6, URZ, 0x1, !UP0 ;  /* 0x000000013f067887 */ /* 0x000fe2000c000000 */
[--C-:B------:R-:W-:Y:S01]  /*2240*/  IADD3 R7, RZ, -R4, -R3.reuse ;  /* 0x80000004ff077210 */ /* 0x100fe20007ffe803 */
[----:B------:R-:W-:Y:S01]  /*2250*/  USHF.R.U32.HI UR4, URZ, 0x2, UR5 ;  /* 0x000000023f047899 */ /* 0x000fe20008011605 */
[----:B------:R-:W-:Y:S01]  /*2260*/  LOP3.LUT R3, R8, 0x40, R3, 0xe2, !PT ;  /* 0x0000004008037812 */ /* 0x000fe200078ee203 */
[----:B------:R-:W-:Y:S01]  /*2270*/  IMAD R8, R21, UR8, RZ ;  /* 0x0000000815087c24 */ /* 0x000fe2000f8e02ff */
[----:B----4-:R-:W-:Y:S01]  /*2280*/  ISETP.GE.AND P0, PT, R11, R6, PT ;  /* 0x000000060b00720c */ /* 0x010fe20003f06270 */
[----:B------:R-:W-:Y:S01]  /*2290*/  IMAD R10, R5, -0x2, R6 ;  /* 0xfffffffe050a7824 */ /* 0x000fe200078e0206 */
[----:B------:R-:W-:Y:S01]  /*22a0*/  ULOP3.LUT UR38, UR38, UR6, URZ, 0x3c, !UPT ;  /* 0x0000000626267292 */ /* 0x000fe2000f8e3c3f */
[----:B------:R-:W-:Y:S01]  /*22b0*/  IMAD.SHL.U32 R5, R96, 0x100, RZ ;  /* 0x0000010060057824 */ /* 0x000fe200078e00ff */
[----:B------:R-:W-:Y:S01]  /*22c0*/  UIMAD UR39, UR4, -0x5, UR39 ;  /* 0xfffffffb042778a4 */ /* 0x000fe2000f8e0227 */
[----:B------:R-:W-:Y:S01]  /*22d0*/  IMAD.SHL.U32 R6, R18, 0x2, RZ ;  /* 0x0000000212067824 */ /* 0x000fe200078e00ff */
[----:B------:R-:W-:Y:S01]  /*22e0*/  @UP1 ULOP3.LUT UR38, UR38, 0x1, UR4, 0x78, !UPT ;  /* 0x0000000126261892 */ /* 0x000fe2000f8e7804 */
[----:B------:R-:W-:Y:S01]  /*22f0*/  IMAD R0, R0, -0x40, R7 ;  /* 0xffffffc000007824 */ /* 0x000fe200078e0207 */
[----:B------:R-:W-:Y:S01]  /*2300*/  ISETP.GE.OR P0, PT, R5, UR7, P0 ;  /* 0x0000000705007c0c */ /* 0x000fe20008706670 */
[----:B------:R-:W-:Y:S01]  /*2310*/  IMAD.WIDE R96, R96, 0x100, RZ ;  /* 0x0000010060607825 */ /* 0x000fe200078e02ff */
[----:B------:R-:W-:-:S03]  /*2320*/  LOP3.LUT R6, R11, 0x6, R6, 0xf8, !PT ;  /* 0x000000060b067812 */ /* 0x000fc600078ef806 */
[----:B------:R-:W-:Y:S01]  /*2330*/  IMAD R13, R89, UR9, R8 ;  /* 0x00000009590d7c24 */ /* 0x000fe2000f8e0208 */
[----:B------:R-:W-:Y:S02]  /*2340*/  SHF.R.S32.HI R7, RZ, 0x1f, R6 ;  /* 0x0000001fff077819 */ /* 0x000fe40000011406 */
[----:B------:R-:W-:Y:S01]  /*2350*/  LOP3.LUT R113, R96, R3, R4, 0xfe, !PT ;  /* 0x0000000360717212 */ /* 0x000fe200078efe04 */
[----:B------:R-:W-:Y:S01]  /*2360*/  IMAD.IADD R4, R10, 0x1, -R11 ;  /* 0x000000010a047824 */ /* 0x000fe200078e0a0b */
[----:B------:R-:W-:Y:S01]  /*2370*/  IADD3 R3, -R5, UR7, R0 ;  /* 0x0000000705037c10 */ /* 0x000fe2000fffe100 */
[----:B------:R-:W-:-:S04]  /*2380*/  IMAD.WIDE.U32 R8, R89, UR8, R6 ;  /* 0x0000000859087c25 */ /* 0x000fc8000f8e0006 */
[----:B------:R-:W-:Y:S02]  /*2390*/  IMAD.IADD R9, R9, 0x1, R13 ;  /* 0x0000000109097824 */ /* 0x000fe400078e020d */
[----:B------:R-:W-:Y:S01]  /*23a0*/  IMAD.MOV.U32 R0, RZ, RZ, -0x1 ;  /* 0xffffffffff007424 */ /* 0x000fe200078e00ff */
[----:B------:R-:W-:Y:S06]  /*23b0*/  @P0 BRA `(.L_x_34) ;  /* 0x0000004c00780947 */ /* 0x000fec0003800000 */
[----:B------:R-:W0:Y:S01]  /*23c0*/  LDC.64 R12, c[0x0][0x5c8] ;  /* 0x00017200ff0c7b82 */ /* 0x000e220000000a00 */
[----:B-----5:R-:W-:Y:S01]  /*23d0*/  FSETP.NEU.AND P1, PT, R90, RZ, PT ;  /* 0x000000ff5a00720b */ /* 0x020fe20003f2d000 */
[----:B------:R-:W-:Y:S01]  /*23e0*/  BSSY B0, `(.L_x_34) ;  /* 0x00004db000007945 */ /* 0x000fe20003800000 */
[----:B------:R-:W-:-:S04]  /*23f0*/  ISETP.GT.AND P6, PT, R4, RZ, PT ;  /* 0x000000ff0400720c */ /* 0x000fc80003fc4270 */
[----:B------:R-:W-:Y:S01]  /*2400*/  ISETP.GT.AND P0, PT, R3, RZ, P6 ;  /* 0x000000ff0300720c */ /* 0x000fe20003704270 */
[-C--:B0-----:R-:W-:Y:S02]  /*2410*/  IMAD R10, R97, R12.reuse, RZ ;  /* 0x0000000c610a7224 */ /* 0x081fe400078e02ff */
[----:B------:R-:W-:-:S04]  /*2420*/  IMAD.WIDE.U32 R104, R113, R12, R8 ;  /* 0x0000000c71687225 */ /* 0x000fc800078e0008 */
[----:B------:R-:W-:-:S04]  /*2430*/  IMAD R5, R113, R13, R10 ;  /* 0x0000000d71057224 */ /* 0x000fc800078e020a */
[----:B------:R-:W-:Y:S01]  /*2440*/  IMAD.IADD R95, R105, 0x1, R5 ;  /* 0x00000001695f7824 */ /* 0x000fe200078e0205 */
[----:B------:R-:W-:Y:S06]  /*2450*/  @!P1 BRA `(.L_x_35) ;  /* 0x0000003400749947 */ /* 0x000fec0003800000 */
[----:B------:R-:W0:Y:S01]  /*2460*/  LDC.64 R14, c[0x0][0x5b8] ;  /* 0x00016e00ff0e7b82 */ /* 0x000e220000000a00 */
[----:B------:R-:W-:-:S07]  /*2470*/  ULDC.64 UR4, c[0x0][0x5c0] ;  /* 0x0001700000047ab9 */ /* 0x000fce0000000a00 */
[----:B------:R-:W1:Y:S08]  /*2480*/  LDC.64 R98, c[0x0][0x5b0] ;  /* 0x00016c00ff627b82 */ /* 0x000e700000000a00 */
[----:B------:R-:W3:Y:S01]  /*2490*/  LDC.64 R10, c[0x0][0x5a8] ;  /* 0x00016a00ff0a7b82 */ /* 0x000ee20000000a00 */
[-C--:B0-----:R-:W-:Y:S02]  /*24a0*/  IMAD R8, R21, R14.reuse, RZ ;  /* 0x0000000e15087224 */ /* 0x081fe400078e02ff */
[----:B------:R-:W-:-:S04]  /*24b0*/  IMAD.WIDE.U32 R20, R89, R14, R6 ;  /* 0x0000000e59147225 */ /* 0x000fc800078e0006 */
[----:B--2---:R-:W-:Y:S02]  /*24c0*/  IMAD R91, R89, R15, R8 ;  /* 0x0000000f595b7224 */ /* 0x004fe400078e0208 */
[-C--:B-1----:R-:W-:Y:S02]  /*24d0*/  IMAD R8, R97, R98.reuse, RZ ;  /* 0x0000006261087224 */ /* 0x082fe400078e02ff */
[----:B------:R-:W-:Y:S02]  /*24e0*/  IMAD.IADD R93, R21, 0x1, R91 ;  /* 0x00000001155d7824 */ /* 0x000fe400078e025b */
[----:B------:R-:W-:Y:S02]  /*24f0*/  IMAD.MOV.U32 R92, RZ, RZ, R20 ;  /* 0x000000ffff5c7224 */ /* 0x000fe400078e0014 */
[C---:B------:R-:W-:Y:S02]  /*2500*/  IMAD R109, R113.reuse, R99, R8 ;  /* 0x00000063716d7224 */ /* 0x040fe400078e0208 */
[----:B------:R-:W-:-:S04]  /*2510*/  IMAD.WIDE.U32 R8, R113, R98, R92 ;  /* 0x0000006271087225 */ /* 0x000fc800078e005c */
[----:B------:R-:W-:Y:S01]  /*2520*/  IMAD.IADD R5, R9, 0x1, R109 ;  /* 0x0000000109057824 */ /* 0x000fe200078e026d */
[----:B---3--:R-:W-:-:S04]  /*2530*/  LEA R100, P1, R8, R10, 0x1 ;  /* 0x0000000a08647211 */ /* 0x008fc800078208ff */
[----:B------:R-:W-:-:S05]  /*2540*/  LEA.HI.X R101, R8, R11, R5, 0x1, P1 ;  /* 0x0000000b08657211 */ /* 0x000fca00008f0c05 */
[----:B------:R-:W2:Y:S01]  /*2550*/  @P0 LDG.E.LTC128B.U16 R5, desc[UR36][R100.64] ;  /* 0x0000002464050981 */ /* 0x000ea2000c1e1520 */
[----:B------:R-:W-:Y:S01]  /*2560*/  LEA R94, P1, R104, UR4, 0x1 ;  /* 0x00000004685e7c11 */ /* 0x000fe2000f8208ff */
[----:B------:R-:W-:Y:S01]  /*2570*/  IMAD.WIDE.U32 R8, R113, R98, R6 ;  /* 0x0000006271087225 */ /* 0x000fe200078e0006 */
[----:B------:R-:W-:Y:S01]  /*2580*/  ISETP.GT.AND P4, PT, R4, 0x1, PT ;  /* 0x000000010400780c */ /* 0x000fe20003f84270 */
[----:B------:R-:W-:Y:S01]  /*2590*/  BSSY B1, `(.L_x_36) ;  /* 0x0000012000017945 */ /* 0x000fe20003800000 */
[----:B------:R-:W-:Y:S01]  /*25a0*/  LEA.HI.X R95, R104, UR5, R95, 0x1, P1 ;  /* 0x00000005685f7c11 */ /* 0x000fe200088f0c5f */
[----:B------:R-:W-:Y:S01]  /*25b0*/  IMAD.IADD R9, R109, 0x1, R9 ;  /* 0x000000016d097824 */ /* 0x000fe200078e0209 */
[----:B------:R-:W-:Y:S02]  /*25c0*/  ISETP.GT.AND P1, PT, R3, RZ, P4 ;  /* 0x000000ff0300720c */ /* 0x000fe40002724270 */
[----:B------:R-:W-:Y:S01]  /*25d0*/  P2R R107, PR, RZ, 0x10 ;  /* 0x00000010ff6b7803 */ /* 0x000fe20000000000 */
[----:B------:R-:W-:-:S04]  /*25e0*/  IMAD.WIDE.U32 R102, R89, R14, R8 ;  /* 0x0000000e59667225 */ /* 0x000fc800078e0008 */
[----:B------:R-:W-:Y:S01]  /*25f0*/  IMAD.IADD R9, R91, 0x1, R103 ;  /* 0x000000015b097824 */ /* 0x000fe200078e0267 */
[----:B------:R-:W-:Y:S02]  /*2600*/  LEA R8, P2, R102, R10, 0x1 ;  /* 0x0000000a66087211 */ /* 0x000fe400078408ff */
[----:B------:R-:W-:Y:S02]  /*2610*/  SHF.L.U64.HI R103, R98, 0x3, R99 ;  /* 0x0000000362677819 */ /* 0x000fe40000010263 */
[----:B------:R-:W-:Y:S01]  /*2620*/  LEA.HI.X R9, R102, R11, R9, 0x1, P2 ;  /* 0x0000000b66097211 */ /* 0x000fe200010f0c09 */
[----:B------:R-:W-:Y:S02]  /*2630*/  IMAD.SHL.U32 R102, R98, 0x8, RZ ;  /* 0x0000000862667824 */ /* 0x000fe400078e00ff */
[----:B--2---:R-:W-:-:S05]  /*2640*/  HADD2.F32 R15, -RZ, R5.H0_H0 ;  /* 0x20000005ff0f7230 */ /* 0x004fca0000004100 */
[----:B------:R-:W-:-:S04]  /*2650*/  FMUL R15, R15, R90 ;  /* 0x0000005a0f0f7220 */ /* 0x000fc80000400000 */
[----:B------:R-:W-:-:S05]  /*2660*/  FFMA R15, R56, R88, R15 ;  /* 0x00000058380f7223 */ /* 0x000fca000000000f */
[----:B------:R-:W-:-:S05]  /*2670*/  F2FP.F16.F32.PACK_AB R15, RZ, R15 ;  /* 0x0000000fff0f723e */ /* 0x000fca00000000ff */
[----:B------:R0:W-:Y:S01]  /*2680*/  @P0 STG.E.U16 desc[UR36][R94.64], R15 ;  /* 0x0000000f5e000986 */ /* 0x0001e2000c101524 */
[----:B------:R-:W-:Y:S05]  /*2690*/  @!P1 BRA `(.L_x_37) ;  /* 0x0000000000049947 */ /* 0x000fea0003800000 */
[----:B------:R1:W5:Y:S02]  /*26a0*/  LDG.E.LTC128B.U16 R5, desc[UR36][R8.64+0x2] ;  /* 0x0000022408057981 */ /* 0x000364000c1e1520 */
.L_x_37:
[----:B------:R-:W-:Y:S05]  /*26b0*/  BSYNC B1 ;  /* 0x0000000000017941 */ /* 0x000fea0003800000 */
.L_x_36:
[----:B0----5:R-:W-:Y:S01]  /*26c0*/  HADD2.F32 R15, -RZ, R5.H0_H0 ;  /* 0x20000005ff0f7230 */ /* 0x021fe20000004100 */
[----:B------:R-:W-:Y:S01]  /*26d0*/  ISETP.GT.AND P0, PT, R3, 0x8, P6 ;  /* 0x000000080300780c */ /* 0x000fe20003704270 */
[----:B------:R-:W-:-:S04]  /*26e0*/  IMAD.WIDE.U32 R104, R113, R98, R102 ;  /* 0x0000006271687225 */ /* 0x000fc800078e0066 */
[----:B------:R-:W-:Y:S01]  /*26f0*/  FMUL R56, R15, R90 ;  /* 0x0000005a0f387220 */ /* 0x000fe20000400000 */
[----:B------:R-:W-:Y:S01]  /*2700*/  IMAD.IADD R109, R109, 0x1, R105 ;  /* 0x000000016d6d7824 */ /* 0x000fe200078e0269 */
[----:B------:R-:W-:Y:S02]  /*2710*/  IADD3 R15, P2, R20, R104, RZ ;  /* 0x00000068140f7210 */ /* 0x000fe40007f5e0ff */
[----:B------:R-:W-:-:S03]  /*2720*/  FFMA R57, R57, R88, R56 ;  /* 0x0000005839397223 */ /* 0x000fc60000000038 */
[----:B------:R-:W-:Y:S01]  /*2730*/  IMAD.X R100, R109, 0x1, R93, P2 ;  /* 0x000000016d647824 */ /* 0x000fe200010e065d */
[C---:B------:R-:W-:Y:S02]  /*2740*/  LEA R56, P2, R15.reuse, R10, 0x1 ;  /* 0x0000000a0f387211 */ /* 0x040fe400078408ff */
[----:B------:R-:W-:Y:S02]  /*2750*/  F2FP.F16.F32.PACK_AB R101, RZ, R57 ;  /* 0x00000039ff65723e */ /* 0x000fe400000000ff */
[----:B------:R-:W-:Y:S02]  /*2760*/  LEA.HI.X R57, R15, R11, R100, 0x1, P2 ;  /* 0x0000000b0f397211 */ /* 0x000fe400010f0c64 */
[----:B------:R-:W-:Y:S01]  /*2770*/  PRMT R15, R5, 0x7610, R15 ;  /* 0x00007610050f7816 */ /* 0x000fe2000000000f */
[----:B------:R0:W-:Y:S05]  /*2780*/  @P1 STG.E.U16 desc[UR36][R94.64+0x2], R101 ;  /* 0x000002655e001986 */ /* 0x0001ea000c101524 */
[----:B------:R2:W3:Y:S01]  /*2790*/  @P0 LDG.E.LTC128B.U16 R15, desc[UR36][R56.64] ;  /* 0x00000024380f0981 */ /* 0x0004e2000c1e1520 */
[----:B------:R-:W-:Y:S01]  /*27a0*/  IADD3 R104, P1, R6, R104, RZ ;  /* 0x0000006806687210 */ /* 0x000fe20007f3e0ff */
[----:B------:R-:W-:Y:S01]  /*27b0*/  BSSY B1, `(.L_x_38) ;  /* 0x0000012000017945 */ /* 0x000fe20003800000 */
[----:B------:R-:W-:-:S03]  /*27c0*/  SHF.L.U64.HI R111, R12, 0x4, R13 ;  /* 0x000000040c6f7819 */ /* 0x000fc6000001020d */
[----:B------:R-:W-:Y:S01]  /*27d0*/  IMAD.X R105, R7, 0x1, R109, P1 ;  /* 0x0000000107697824 */ /* 0x000fe200008e066d */
[----:B------:R-:W-:Y:S01]  /*27e0*/  ISETP.GT.AND P1, PT, R3, 0x8, P4 ;  /* 0x000000080300780c */ /* 0x000fe20002724270 */
[----:B------:R-:W-:Y:S02]  /*27f0*/  IMAD.SHL.U32 R109, R12, 0x10, RZ ;  /* 0x000000100c6d7824 */ /* 0x000fe400078e00ff */
[----:B------:R-:W-:-:S03]  /*2800*/  IMAD.WIDE.U32 R104, R89, R14, R104 ;  /* 0x0000000e59687225 */ /* 0x000fc600078e0068 */
[----:B------:R-:W-:Y:S02]  /*2810*/  IADD3 R100, P2, R109, R94, RZ ;  /* 0x0000005e6d647210 */ /* 0x000fe40007f5e0ff */
[----:B--2---:R-:W-:-:S03]  /*2820*/  LEA R56, P3, R104, R10, 0x1 ;  /* 0x0000000a68387211 */ /* 0x004fc600078608ff */
[----:B0-----:R-:W-:Y:S02]  /*2830*/  IMAD.X R101, R111, 0x1, R95, P2 ;  /* 0x000000016f657824 */ /* 0x001fe400010e065f */
[----:B---3--:R-:W-:-:S05]  /*2840*/  HADD2.F32 R5, -RZ, R15.H0_H0 ;  /* 0x2000000fff057230 */ /* 0x008fca0000004100 */
[----:B------:R-:W-:-:S04]  /*2850*/  FMUL R5, R5, R90 ;  /* 0x0000005a05057220 */ /* 0x000fc80000400000 */
[----:B------:R-:W-:Y:S01]  /*2860*/  FFMA R5, R58, R88, R5 ;  /* 0x000000583a057223 */ /* 0x000fe20000000005 */
[----:B------:R-:W-:-:S04]  /*2870*/  IMAD.IADD R58, R91, 0x1, R105 ;  /* 0x000000015b3a7824 */ /* 0x000fc800078e0269 */
[----:B------:R-:W-:Y:S02]  /*2880*/  F2FP.F16.F32.PACK_AB R5, RZ, R5 ;  /* 0x00000005ff05723e */ /* 0x000fe400000000ff */
[----:B------:R-:W-:-:S03]  /*2890*/  LEA.HI.X R57, R104, R11, R58, 0x1, P3 ;  /* 0x0000000b68397211 */ /* 0x000fc600018f0c3a */
[----:B------:R0:W-:Y:S01]  /*28a0*/  @P0 STG.E.U16 desc[UR36][R100.64], R5 ;  /* 0x0000000564000986 */ /* 0x0001e2000c101524 */
[----:B------:R-:W-:Y:S05]  /*28b0*/  @!P1 BRA `(.L_x_39) ;  /* 0x0000000000049947 */ /* 0x000fea0003800000 */
[----:B------:R2:W5:Y:S02]  /*28c0*/  LDG.E.LTC128B.U16 R15, desc[UR36][R56.64+0x2] ;  /* 0x00000224380f7981 */ /* 0x000564000c1e1520 */
.L_x_39:
[----:B------:R-:W-:Y:S05]  /*28d0*/  BSYNC B1 ;  /* 0x0000000000017941 */ /* 0x000fea0003800000 */
.L_x_38:
[----:B0----5:R-:W-:Y:S01]  /*28e0*/  HADD2.F32 R5, -RZ, R15.H0_H0 ;  /* 0x2000000fff057230 */ /* 0x021fe20000004100 */
[----:B------:R-:W-:Y:S01]  /*28f0*/  ISETP.GT.AND P4, PT, R4, 0x8, PT ;  /* 0x000000080400780c */ /* 0x000fe20003f84270 */
[----:B------:R-:W-:Y:S01]  /*2900*/  BSSY B1, `(.L_x_40) ;  /* 0x000000d000017945 */ /* 0x000fe20003800000 */
[----:B------:R-:W-:Y:S02]  /*2910*/  PRMT R104, R15, 0x7610, R104 ;  /* 0x000076100f687816 */ /* 0x000fe40000000068 */
[----:B------:R-:W-:Y:S01]  /*2920*/  FMUL R58, R5, R90 ;  /* 0x0000005a053a7220 */ /* 0x000fe20000400000 */
[----:B------:R-:W-:Y:S02]  /*2930*/  ISETP.GT.AND P0, PT, R3, RZ, P4 ;  /* 0x000000ff0300720c */ /* 0x000fe40002704270 */
[----:B------:R-:W-:Y:S01]  /*2940*/  P2R R108, PR, RZ, 0x10 ;  /* 0x00000010ff6c7803 */ /* 0x000fe20000000000 */
[----:B------:R-:W-:Y:S01]  /*2950*/  FFMA R58, R59, R88, R58 ;  /* 0x000000583b3a7223 */ /* 0x000fe2000000003a */
[----:B------:R-:W-:-:S04]  /*2960*/  IMAD.MOV.U32 R59, RZ, RZ, R101 ;  /* 0x000000ffff3b7224 */ /* 0x000fc800078e0065 */
[----:B------:R-:W-:-:S04]  /*2970*/  F2FP.F16.F32.PACK_AB R58, RZ, R58 ;  /* 0x0000003aff3a723e */ /* 0x000fc800000000ff */
[----:B------:R-:W-:Y:S01]  /*2980*/  PRMT R5, R58, 0x7610, R5 ;  /* 0x000076103a057816 */ /* 0x000fe20000000005 */
[----:B------:R-:W-:-:S05]  /*2990*/  IMAD.MOV.U32 R58, RZ, RZ, R100 ;  /* 0x000000ffff3a7224 */ /* 0x000fca00078e0064 */
[----:B------:R0:W-:Y:S01]  /*29a0*/  @P1 STG.E.U16 desc[UR36][R58.64+0x2], R5 ;  /* 0x000002053a001986 */ /* 0x0001e2000c101524 */
[----:B------:R-:W-:Y:S05]  /*29b0*/  @!P0 BRA `(.L_x_41) ;  /* 0x0000000000048947 */ /* 0x000fea0003800000 */
[----:B------:R3:W5:Y:S02]  /*29c0*/  LDG.E.LTC128B.U16 R104, desc[UR36][R8.64+0x10] ;  /* 0x0000102408687981 */ /* 0x000764000c1e1520 */
.L_x_41:
[----:B------:R-:W-:Y:S05]  /*29d0*/  BSYNC B1 ;  /* 0x0000000000017941 */ /* 0x000fea0003800000 */
.L_x_40:
[----:B-----5:R-:W-:Y:S01]  /*29e0*/  HADD2.F32 R15, -RZ, R104.H0_H0 ;  /* 0x20000068ff0f7230 */ /* 0x020fe20000004100 */
[----:B------:R-:W-:Y:S01]  /*29f0*/  ISETP.GT.AND P3, PT, R4, 0x9, PT ;  /* 0x000000090400780c */ /* 0x000fe20003f64270 */
[C---:B0-----:R-:W-:Y:S01]  /*2a00*/  IMAD.SHL.U32 R5, R12.reuse, 0x100, RZ ;  /* 0x000001000c057824 */ /* 0x041fe200078e00ff */
[----:B------:R-:W-:Y:S02]  /*2a10*/  BSSY B1, `(.L_x_42) ;  /* 0x000000c000017945 */ /* 0x000fe40003800000 */
[----:B------:R-:W-:Y:S01]  /*2a20*/  FMUL R105, R15, R90 ;  /* 0x0000005a0f697220 */ /* 0x000fe20000400000 */
[----:B------:R-:W-:Y:S02]  /*2a30*/  SHF.L.U64.HI R15, R12, 0x8, R13 ;  /* 0x000000080c0f7819 */ /* 0x000fe4000001020d */
[----:B------:R-:W-:Y:S01]  /*2a40*/  IADD3 R12, P1, P2, R5, R94, R109 ;  /* 0x0000005e050c7210 */ /* 0x000fe20007a3e06d */
[----:B------:R-:W-:Y:S01]  /*2a50*/  FFMA R105, R60, R88, R105 ;  /* 0x000000583c697223 */ /* 0x000fe20000000069 */
[----:B------:R-:W-:-:S02]  /*2a60*/  P2R R109, PR, RZ, 0x8 ;  /* 0x00000008ff6d7803 */ /* 0x000fc40000000000 */
[----:B------:R-:W-:Y:S02]  /*2a70*/  IADD3.X R13, R15, R95, R111, P1, P2 ;  /* 0x0000005f0f0d7210 */ /* 0x000fe40000fe446f */
[----:B------:R-:W-:Y:S02]  /*2a80*/  F2FP.F16.F32.PACK_AB R105, RZ, R105 ;  /* 0x00000069ff69723e */ /* 0x000fe400000000ff */
[----:B------:R-:W-:-:S03]  /*2a90*/  ISETP.GT.AND P1, PT, R3, RZ, P3 ;  /* 0x000000ff0300720c */ /* 0x000fc60001f24270 */
[----:B------:R0:W-:Y:S10]  /*2aa0*/  @P0 STG.E.U16 desc[UR36][R94.64+0x10], R105 ;  /* 0x000010695e000986 */ /* 0x0001f4000c101524 */
[----:B------:R-:W-:Y:S05]  /*2ab0*/  @!P1 BRA `(.L_x_43) ;  /* 0x0000000000049947 */ /* 0x000fea0003800000 */
[----:B------:R4:W5:Y:S02]  /*2ac0*/  LDG.E.LTC128B.U16 R104, desc[UR36][R8.64+0x12] ;  /* 0x0000122408687981 */ /* 0x000964000c1e1520 */
.L_x_43:
[----:B------:R-:W-:Y:S05]  /*2ad0*/  BSYNC B1 ;  /* 0x0000000000017941 */ /* 0x000fea0003800000 */
.L_x_42:
[----:B0----5:R-:W-:Y:S01]  /*2ae0*/  HADD2.F32 R105, -RZ, R104.H0_H0 ;  /* 0x20000068ff697230 */ /* 0x021fe20000004100 */
[----:B------:R-:W-:Y:S01]  /*2af0*/  ISETP.GT.AND P0, PT, R3, 0x8, P4 ;  /* 0x000000080300780c */ /* 0x000fe20002704270 */
[----:B------:R-:W-:Y:S03]  /*2b00*/  BSSY B1, `(.L_x_44) ;  /* 0x000000a000017945 */ /* 0x000fe60003800000 */
[----:B------:R-:W-:-:S04]  /*2b10*/  FMUL R60, R105, R90 ;  /* 0x0000005a693c7220 */ /* 0x000fc80000400000 */
[----:B------:R-:W-:Y:S01]  /*2b20*/  FFMA R60, R61, R88, R60 ;  /* 0x000000583d3c7223 */ /* 0x000fe2000000003c */
[----:B------:R-:W-:-:S04]  /*2b30*/  @P1 IMAD.MOV.U32 R61, RZ, RZ, R95 ;  /* 0x000000ffff3d1224 */ /* 0x000fc800078e005f */
[----:B------:R-:W-:-:S04]  /*2b40*/  F2FP.F16.F32.PACK_AB R60, RZ, R60 ;  /* 0x0000003cff3c723e */ /* 0x000fc800000000ff */
[----:B------:R-:W-:Y:S01]  /*2b50*/  PRMT R105, R60, 0x7610, R105 ;  /* 0x000076103c697816 */ /* 0x000fe20000000069 */
[----:B------:R-:W-:-:S05]  /*2b60*/  @P1 IMAD.MOV.U32 R60, RZ, RZ, R94 ;  /* 0x000000ffff3c1224 */ /* 0x000fca00078e005e */
[----:B------:R0:W-:Y:S01]  /*2b70*/  @P1 STG.E.U16 desc[UR36][R60.64+0x12], R105 ;  /* 0x000012693c001986 */ /* 0x0001e2000c101524 */
[----:B------:R-:W-:Y:S05]  /*2b80*/  @!P0 BRA `(.L_x_45) ;  /* 0x0000000000048947 */ /* 0x000fea0003800000 */
[----:B------:R0:W5:Y:S02]  /*2b90*/  LDG.E.LTC128B.U16 R104, desc[UR36][R56.64+0x10] ;  /* 0x0000102438687981 */ /* 0x000164000c1e1520 */
.L_x_45:
[----:B------:R-:W-:Y:S05]  /*2ba0*/  BSYNC B1 ;  /* 0x0000000000017941 */ /* 0x000fea0003800000 */
.L_x_44:
[----:B0----5:R-:W-:Y:S01]  /*2bb0*/  HADD2.F32 R61, -RZ, R104.H0_H0 ;  /* 0x20000068ff3d7230 */ /* 0x021fe20000004100 */
[----:B------:R-:W-:Y:S01]  /*2bc0*/  ISETP.GT.AND P1, PT, R3, 0x8, P3 ;  /* 0x000000080300780c */ /* 0x000fe20001f24270 */
[----:B------:R-:W-:Y:S03]  /*2bd0*/  BSSY B1, `(.L_x_46) ;  /* 0x0000007000017945 */ /* 0x000fe60003800000 */
[----:B------:R-:W-:-:S04]  /*2be0*/  FMUL R61, R61, R90 ;  /* 0x0000005a3d3d7220 */ /* 0x000fc80000400000 */
[----:B------:R-:W-:-:S05]  /*2bf0*/  FFMA R61, R62, R88, R61 ;  /* 0x000000583e3d7223 */ /* 0x000fca000000003d */
[----:B------:R-:W-:-:S05]  /*2c00*/  F2FP.F16.F32.PACK_AB R61, RZ, R61 ;  /* 0x0000003dff3d723e */ /* 0x000fca00000000ff */
[----:B------:R0:W-:Y:S01]  /*2c10*/  @P0 STG.E.U16 desc[UR36][R58.64+0x10], R61 ;  /* 0x0000103d3a000986 */ /* 0x0001e2000c101524 */
[----:B------:R-:W-:Y:S05]  /*2c20*/  @!P1 BRA `(.L_x_47) ;  /* 0x0000000000049947 */ /* 0x000fea0003800000 */
[----:B------:R0:W5:Y:S02]  /*2c30*/  LDG.E.LTC128B.U16 R104, desc[UR36][R56.64+0x12] ;  /* 0x0000122438687981 */ /* 0x000164000c1e1520 */
.L_x_47:
[----:B------:R-:W-:Y:S05]  /*2c40*/  BSYNC B1 ;  /* 0x0000000000017941 */ /* 0x000fea0003800000 */
.L_x_46:
[----:B0----5:R-:W-:Y:S01]  /*2c50*/  HADD2.F32 R61, -RZ, R104.H0_H0 ;  /* 0x20000068ff3d7230 */ /* 0x021fe20000004100 */
[----:B------:R-:W-:Y:S01]  /*2c60*/  IADD3 R113, P0, R113, 0x80, RZ ;  /* 0x0000008071717810 */ /* 0x000fe20007f1e0ff */
[----:B------:R-:W-:Y:S01]  /*2c70*/  BSSY B1, `(.L_x_48) ;  /* 0x000000b000017945 */ /* 0x000fe20003800000 */
[----:B------:R-:W-:Y:S02]  /*2c80*/  ISETP.GT.AND P2, PT, R4, 0x10, PT ;  /* 0x000000100400780c */ /* 0x000fe40003f44270 */
[----:B------:R-:W-:Y:S01]  /*2c90*/  FMUL R60, R61, R90 ;  /* 0x0000005a3d3c7220 */ /* 0x000fe20000400000 */
[----:B------:R-:W-:Y:S01]  /*2ca0*/  IMAD.X R97, RZ, RZ, R97, P0 ;  /* 0x000000ffff617224 */ /* 0x000fe200000e0661 */
[----:B------:R-:W-:Y:S02]  /*2cb0*/  ISETP.GT.AND P0, PT, R3, RZ, P2 ;  /* 0x000000ff0300720c */ /* 0x000fe40001704270 */
[----:B------:R-:W-:Y:S01]  /*2cc0*/  FFMA R60, R63, R88, R60 ;  /* 0x000000583f3c7223 */ /* 0x000fe2000000003c */
[----:B------:R-:W-:-:S04]  /*2cd0*/  P2R R105, PR, RZ, 0x4 ;  /* 0x00000004ff697803 */ /* 0x000fc80000000000 */
[----:B------:R-:W-:-:S05]  /*2ce0*/  F2FP.F16.F32.PACK_AB R60, RZ, R60 ;  /* 0x0000003cff3c723e */ /* 0x000fca00000000ff */
[----:B------:R0:W-:Y:S01]  /*2cf0*/  @P1 STG.E.U16 desc[UR36][R58.64+0x12], R60 ;  /* 0x0000123c3a001986 */ /* 0x0001e2000c101524 */
[----:B------:R-:W-:Y:S05]  /*2d00*/  @!P0 BRA `(.L_x_49) ;  /* 0x0000000000048947 */ /* 0x000fea0003800000 */
[----:B------:R0:W5:Y:S02]  /*2d10*/  LDG.E.LTC128B.U16 R104, desc[UR36][R8.64+0x20] ;  /* 0x0000202408687981 */ /* 0x000164000c1e1520 */
.L_x_49:
[----:B------:R-:W-:Y:S05]  /*2d20*/  BSYNC B1 ;  /* 0x0000000000017941 */ /* 0x000fea0003800000 */
.L_x_48:
[----:B-----5:R-:W-:Y:S01]  /*2d30*/  HADD2.F32 R21, -RZ, R104.H0_H0 ;  /* 0x20000068ff157230 */ /* 0x020fe20000004100 */
[----:B------:R-:W-:Y:S01]  /*2d40*/  ISETP.GT.AND P1, PT, R4, 0x11, PT ;  /* 0x000000110400780c */ /* 0x000fe20003f24270 */
[-C--:B0-----:R-:W-:Y:S01]  /*2d50*/  IMAD R60, R97, R98.reuse, RZ ;  /* 0x00000062613c7224 */ /* 0x081fe200078e02ff */
[----:B------:R-:W-:Y:S01]  /*2d60*/  BSSY B1, `(.L_x_50) ;  /* 0x0000021000017945 */ /* 0x000fe20003800000 */
[----:B------:R-:W-:-:S04]  /*2d70*/  IMAD.WIDE.U32 R62, R113, R98, R6 ;  /* 0x00000062713e7225 */ /* 0x000fc800078e0006 */
[----:B------:R-:W-:Y:S01]  /*2d80*/  FMUL R21, R21, R90 ;  /* 0x0000005a15157220 */ /* 0x000fe20000400000 */
[----:B------:R-:W-:-:S03]  /*2d90*/  IMAD R111, R113, R99, R60 ;  /* 0x00000063716f7224 */ /* 0x000fc600078e023c */
[----:B------:R-:W-:Y:S01]  /*2da0*/  FFMA R21, R64, R88, R21 ;  /* 0x0000005840157223 */ /* 0x000fe20000000015 */
[----:B------:R-:W-:-:S04]  /*2db0*/  IMAD.WIDE.U32 R60, R113, R98, R92 ;  /* 0x00000062713c7225 */ /* 0x000fc800078e005c */
[----:B------:R-:W-:Y:S01]  /*2dc0*/  F2FP.F16.F32.PACK_AB R21, RZ, R21 ;  /* 0x00000015ff15723e */ /* 0x000fe200000000ff */
[----:B------:R-:W-:Y:S02]  /*2dd0*/  IMAD.IADD R63, R111, 0x1, R63 ;  /* 0x000000016f3f7824 */ /* 0x000fe400078e023f */
[----:B------:R-:W-:Y:S01]  /*2de0*/  IMAD.WIDE.U32 R98, R113, R98, R102 ;  /* 0x0000006271627225 */ /* 0x000fe200078e0066 */
[----:B------:R-:W-:-:S03]  /*2df0*/  PRMT R97, R21, 0x7610, R97 ;  /* 0x0000761015617816 */ /* 0x000fc60000000061 */
[----:B------:R-:W-:Y:S02]  /*2e00*/  IMAD.IADD R21, R61, 0x1, R111 ;  /* 0x000000013d157824 */ /* 0x000fe400078e026f */
[----:B------:R0:W-:Y:S01]  /*2e10*/  @P0 STG.E.U16 desc[UR36][R94.64+0x20], R97 ;  /* 0x000020615e000986 */ /* 0x0001e2000c101524 */
[----:B------:R-:W-:Y:S02]  /*2e20*/  IMAD.IADD R111, R111, 0x1, R99 ;  /* 0x000000016f6f7824 */ /* 0x000fe400078e0263 */
[----:B0-----:R-:W-:Y:S01]  /*2e30*/  IMAD.WIDE.U32 R96, R89, R14, R62 ;  /* 0x0000000e59607225 */ /* 0x001fe200078e003e */
[----:B------:R-:W-:-:S04]  /*2e40*/  LEA R62, P0, R60, R10, 0x1 ;  /* 0x0000000a3c3e7211 */ /* 0x000fc800078008ff */
[----:B------:R-:W-:Y:S01]  /*2e50*/  LEA.HI.X R63, R60, R11, R21, 0x1, P0 ;  /* 0x0000000b3c3f7211 */ /* 0x000fe200000f0c15 */
[----:B------:R-:W-:Y:S01]  /*2e60*/  IMAD.IADD R21, R91, 0x1, R97 ;  /* 0x000000015b157824 */ /* 0x000fe200078e0261 */
[----:B------:R-:W-:-:S04]  /*2e70*/  LEA R60, P0, R96, R10, 0x1 ;  /* 0x0000000a603c7211 */ /* 0x000fc800078008ff */
[----:B------:R-:W-:Y:S02]  /*2e80*/  LEA.HI.X R61, R96, R11, R21, 0x1, P0 ;  /* 0x0000000b603d7211 */ /* 0x000fe400000f0c15 */
[----:B------:R-:W-:-:S05]  /*2e90*/  IADD3 R64, P0, R20, R98, RZ ;  /* 0x0000006214407210 */ /* 0x000fca0007f1e0ff */
[----:B------:R-:W-:Y:S01]  /*2ea0*/  IMAD.X R92, R111, 0x1, R93, P0 ;  /* 0x000000016f5c7824 */ /* 0x000fe200000e065d */
[----:B------:R-:W-:-:S05]  /*2eb0*/  IADD3 R20, P0, R6, R98, RZ ;  /* 0x0000006206147210 */ /* 0x000fca0007f1e0ff */
[----:B------:R-:W-:Y:S01]  /*2ec0*/  IMAD.X R21, R7, 0x1, R111, P0 ;  /* 0x0000000107157824 */ /* 0x000fe200000e066f */
[----:B------:R-:W-:Y:S01]  /*2ed0*/  LEA R6, P0, R64, R10, 0x1 ;  /* 0x0000000a40067211 */ /* 0x000fe200078008ff */
[----:B------:R-:W-:-:S03]  /*2ee0*/  IMAD.WIDE.U32 R20, R89, R14, R20 ;  /* 0x0000000e59147225 */ /* 0x000fc600078e0014 */
[----:B------:R-:W-:Y:S02]  /*2ef0*/  LEA.HI.X R7, R64, R11, R92, 0x1, P0 ;  /* 0x0000000b40077211 */ /* 0x000fe400000f0c5c */
[----:B------:R-:W-:Y:S01]  /*2f00*/  P2R R89, PR, RZ, 0x2 ;  /* 0x00000002ff597803 */ /* 0x000fe20000000000 */
[----:B------:R-:W-:Y:S01]  /*2f10*/  IMAD.IADD R91, R91, 0x1, R21 ;  /* 0x000000015b5b7824 */ /* 0x000fe200078e0215 */
[----:B------:R-:W-:-:S04]  /*2f20*/  LEA R10, P0, R20, R10, 0x1 ;  /* 0x0000000a140a7211 */ /* 0x000fc800078008ff */
[----:B------:R-:W-:Y:S02]  /*2f30*/  LEA.HI.X R11, R20, R11, R91, 0x1, P0 ;  /* 0x0000000b140b7211 */ /* 0x000fe400000f0c5b */
[----:B------:R-:W-:-:S13]  /*2f40*/  ISETP.GT.AND P0, PT, R3, RZ, P1 ;  /* 0x000000ff0300720c */ /* 0x000fda0000f04270 */
[----:B------:R-:W-:Y:S05]  /*2f50*/  @!P0 BRA `(.L_x_51) ;  /* 0x0000000000048947 */ /* 0x000fea0003800000 */
[----:B------:R0:W5:Y:S02]  /*2f60*/  LDG.E.LTC128B.U16 R104, desc[UR36][R8.64+0x22] ;  /* 0x0000222408687981 */ /* 0x000164000c1e1520 */
.L_x_51:
[----:B------:R-:W-:Y:S05]  /*2f70*/  BSYNC B1 ;  /* 0x0000000000017941 */ /* 0x000fea0003800000 */
.L_x_50:
[----:B-----5:R-:W-:Y:S01]  /*2f80*/  HADD2.F32 R21, -RZ, R104.H0_H0 ;  /* 0x20000068ff157230 */ /* 0x020fe20000004100 */
[----:B------:R-:W-:Y:S01]  /*2f90*/  BSSY B1, `(.L_x_52) ;  /* 0x000000a000017945 */ /* 0x000fe20003800000 */
[----:B------:R-:W-:-:S03]  /*2fa0*/  @P0 IMAD.MOV.U32 R20, RZ, RZ, R94 ;  /* 0x000000ffff140224 */ /* 0x000fc600078e005e */
[----:B------:R-:W-:Y:S01]  /*2fb0*/  FMUL R14, R21, R90 ;  /* 0x0000005a150e7220 */ /* 0x000fe20000400000 */
[----:B------:R-:W-:-:S03]  /*2fc0*/  @P0 IMAD.MOV.U32 R21, RZ, RZ, R95 ;  /* 0x000000ffff150224 */ /* 0x000fc600078e005f */
[----:B------:R-:W-:-:S05]  /*2fd0*/  FFMA R14, R65, R88, R14 ;  /* 0x00000058410e7223 */ /* 0x000fca000000000e */
[----:B------:R-:W-:-:S05]  /*2fe0*/  F2FP.F16.F32.PACK_AB R14, RZ, R14 ;  /* 0x0000000eff0e723e */ /* 0x000fca00000000ff */
[----:B------:R0:W-:Y:S01]  /*2ff0*/  @P0 STG.E.U16 desc[UR36][R20.64+0x22], R14 ;  /* 0x0000220e14000986 */ /* 0x0001e2000c101524 */
[----:B------:R-:W-:-:S13]  /*3000*/  ISETP.GT.AND P0, PT, R3, 0x8, P2 ;  /* 0x000000080300780c */ /* 0x000fda0001704270 */
[----:B0-----:R-:W-:Y:S05]  /*3010*/  @!P0 BRA `(.L_x_53) ;  /* 0x0000000000048947 */ /* 0x001fea0003800000 */
[----:B------:R0:W5:Y:S02]  /*3020*/  LDG.E.LTC128B.U16 R104, desc[UR36][R56.64+0x20] ;  /* 0x0000202438687981 */ /* 0x000164000c1e1520 */
.L_x_53:
[----:B------:R-:W-:Y:S05]  /*3030*/  BSYNC B1 ;  /* 0x0000000000017941 */ /* 0x000fea0003800000 */
.L_x_52:
[----:B-----5:R-:W-:Y:S01]  /*3040*/  HADD2.F32 R21, -RZ, R104.H0_H0 ;  /* 0x20000068ff157230 */ /* 0x020fe20000004100 */
[----:B------:R-:W-:Y:S04]  /*3050*/  BSSY B1, `(.L_x_54) ;  /* 0x0000008000017945 */ /* 0x000fe80003800000 */
[----:B------:R-:W-:-:S04]  /*3060*/  FMUL R21, R21, R90 ;  /* 0x0000005a15157220 */ /* 0x000fc80000400000 */
[----:B------:R-:W-:-:S05]  /*3070*/  FFMA R21, R66, R88, R21 ;  /* 0x0000005842157223 */ /* 0x000fca0000000015 */
[----:B------:R-:W-:-:S05]  /*3080*/  F2FP.F16.F32.PACK_AB R21, RZ, R21 ;  /* 0x00000015ff15723e */ /* 0x000fca00000000ff */
[----:B------:R0:W-:Y:S01]  /*3090*/  @P0 STG.E.U16 desc[UR36][R58.64+0x20], R21 ;  /* 0x000020153a000986 */ /* 0x0001e2000c101524 */
[----:B------:R-:W-:-:S13]  /*30a0*/  ISETP.GT.AND P0, PT, R3, 0x8, P1 ;  /* 0x000000080300780c */ /* 0x000fda0000f04270 */
[----:B0-----:R-:W-:Y:S05]  /*30b0*/  @!P0 BRA `(.L_x_55) ;  /* 0x0000000000048947 */ /* 0x001fea0003800000 */
[----:B------:R0:W5:Y:S02]  /*30c0*/  LDG.E.LTC128B.U16 R104, desc[UR36][R56.64+0x22] ;  /* 0x0000222438687981 */ /* 0x000164000c1e1520 */
.L_x_55:
[----:B------:R-:W-:Y:S05]  /*30d0*/  BSYNC B1 ;  /* 0x0000000000017941 */ /* 0x000fea0003800000 */
.L_x_54:
[----:B-----5:R-:W-:Y:S01]  /*30e0*/  HADD2.F32 R21, -RZ, R104.H0_H0 ;  /* 0x20000068ff157230 */ /* 0x020fe20000004100 */
[----:B------:R-:W-:Y:S01]  /*30f0*/  ISETP.GT.AND P2, PT, R4, 0x18, PT ;  /* 0x000000180400780c */ /* 0x000fe20003f44270 */
[----:B------:R-:W-:Y:S03]  /*3100*/  BSSY B1, `(.L_x_56) ;  /* 0x0000009000017945 */ /* 0x000fe60003800000 */
[----:B------:R-:W-:Y:S01]  /*3110*/  FMUL R14, R21, R90 ;  /* 0x0000005a150e7220 */ /* 0x000fe20000400000 */
[----:B------:R-:W-:-:S03]  /*3120*/  P2R R91, PR, RZ, 0x4 ;  /* 0x00000004ff5b7803 */ /* 0x000fc60000000000 */
[----:B------:R-:W-:-:S05]  /*3130*/  FFMA R14, R67, R88, R14 ;  /* 0x00000058430e7223 */ /* 0x000fca000000000e */
[----:B------:R-:W-:-:S05]  /*3140*/  F2FP.F16.F32.PACK_AB R14, RZ, R14 ;  /* 0x0000000eff0e723e */ /* 0x000fca00000000ff */
[----:B------:R0:W-:Y:S01]  /*3150*/  @P0 STG.E.U16 desc[UR36][R58.64+0x22], R14 ;  /* 0x0000220e3a000986 */ /* 0x0001e2000c101524 */
[----:B------:R-:W-:-:S13]  /*3160*/  ISETP.GT.AND P0, PT, R3, RZ, P2 ;  /* 0x000000ff0300720c */ /* 0x000fda0001704270 */
[----:B0-----:R-:W-:Y:S05]  /*3170*/  @!P0 BRA `(.L_x_57) ;  /* 0x0000000000048947 */ /* 0x001fea0003800000 */
[----:B------:R0:W5:Y:S02]  /*3180*/  LDG.E.LTC128B.U16 R104, desc[UR36][R8.64+0x30] ;  /* 0x0000302408687981 */ /* 0x000164000c1e1520 */
.L_x_57:
[----:B------:R-:W-:Y:S05]  /*3190*/  BSYNC B1 ;  /* 0x0000000000017941 */ /* 0x000fea0003800000 */
.L_x_56:
[----:B-----5:R-:W-:Y:S01]  /*31a0*/  HADD2.F32 R21, -RZ, R104.H0_H0 ;  /* 0x20000068ff157230 */ /* 0x020fe20000004100 */
[----:B------:R-:W-:Y:S01]  /*31b0*/  ISETP.GT.AND P1, PT, R4, 0x19, PT ;  /* 0x000000190400780c */ /* 0x000fe20003f24270 */
[----:B------:R-:W-:Y:S01]  /*31c0*/  @P0 IMAD.MOV.U32 R20, RZ, RZ, R94 ;  /* 0x000000ffff140224 */ /* 0x000fe200078e005e */
[----:B------:R-:W-:Y:S02]  /*31d0*/  BSSY B1, `(.L_x_58) ;  /* 0x000000b000017945 */ /* 0x000fe40003800000 */
[----:B------:R-:W-:-:S04]  /*31e0*/  FMUL R21, R21, R90 ;  /* 0x0000005a15157220 */ /* 0x000fc80000400000 */
[----:B------:R-:W-:Y:S01]  /*31f0*/  FFMA R21, R68, R88, R21 ;  /* 0x0000005844157223 */ /* 0x000fe20000000015 */
[----:B------:R-:W-:-:S04]  /*3200*/  P2R R68, PR, RZ, 0x2 ;  /* 0x00000002ff447803 */ /* 0x000fc80000000000 */
[----:B------:R-:W-:-:S04]  /*3210*/  F2FP.F16.F32.PACK_AB R21, RZ, R21 ;  /* 0x00000015ff15723e */ /* 0x000fc800000000ff */
[----:B------:R-:W-:Y:S01]  /*3220*/  PRMT R14, R21, 0x7610, R14 ;  /* 0x00007610150e7816 */ /* 0x000fe2000000000e */
[----:B------:R-:W-:-:S05]  /*3230*/  @P0 IMAD.MOV.U32 R21, RZ, RZ, R95 ;  /* 0x000000ffff150224 */ /* 0x000fca00078e005f */
[----:B------:R0:W-:Y:S01]  /*3240*/  @P0 STG.E.U16 desc[UR36][R20.64+0x30], R14 ;  /* 0x0000300e14000986 */ /* 0x0001e2000c101524 */
[----:B------:R-:W-:-:S13]  /*3250*/  ISETP.GT.AND P0, PT, R3, RZ, P1 ;  /* 0x000000ff0300720c */ /* 0x000fda0000f04270 */
[----:B0-----:R-:W-:Y:S05]  /*3260*/  @!P0 BRA `(.L_x_59) ;  /* 0x0000000000048947 */ /* 0x001fea0003800000 */
[----:B------:R0:W5:Y:S02]  /*3270*/  LDG.E.LTC128B.U16 R104, desc[UR36][R8.64+0x32] ;  /* 0x0000322408687981 */ /* 0x000164000c1e1520 */
.L_x_59:
[----:B------:R-:W-:Y:S05]  /*3280*/  BSYNC B1 ;  /* 0x0000000000017941 */ /* 0x000fea0003800000 */
.L_x_58:
        /* <DEDUP_REMOVED lines=11> */
.L_x_61:
[----:B------:R-:W-:Y:S05]  /*3340*/  BSYNC B1 ;  /* 0x0000000000017941 */ /* 0x000fea0003800000 */
.L_x_60:
        /* <DEDUP_REMOVED lines=9> */
.L_x_63:
[----:B------:R-:W-:Y:S05]  /*33e0*/  BSYNC B1 ;  /* 0x0000000000017941 */ /* 0x000fea0003800000 */
.L_x_62:
        /* <DEDUP_REMOVED lines=11> */
.L_x_65:
[----:B------:R-:W-:Y:S05]  /*34a0*/  BSYNC B1 ;  /* 0x0000000000017941 */ /* 0x000fea0003800000 */
.L_x_64:
[----:B-----5:R-:W-:Y:S01]  /*34b0*/  HADD2.F32 R21, -RZ, R104.H0_H0 ;  /* 0x20000068ff157230 */ /* 0x020fe20000004100 */
[----:B------:R-:W-:Y:S01]  /*34c0*/  ISETP.GT.AND P1, PT, R4, 0x21, PT ;  /* 0x000000210400780c */ /* 0x000fe20003f24270 */
[----:B------:R-:W-:Y:S01]  /*34d0*/  @P0 IMAD.MOV.U32 R20, RZ, RZ, R94 ;  /* 0x000000ffff140224 */ /* 0x000fe200078e005e */
[----:B------:R-:W-:Y:S02]  /*34e0*/  BSSY B1, `(.L_x_66) ;  /* 0x000000b000017945 */ /* 0x000fe40003800000 */
[----:B------:R-:W-:Y:S01]  /*34f0*/  FMUL R21, R21, R90 ;  /* 0x0000005a15157220 */ /* 0x000fe20000400000 */
[----:B------:R-:W-:-:S03]  /*3500*/  P2R R70, PR, RZ, 0x2 ;  /* 0x00000002ff467803 */ /* 0x000fc60000000000 */
[----:B------:R-:W-:-:S05]  /*3510*/  FFMA R21, R72, R88, R21 ;  /* 0x0000005848157223 */ /* 0x000fca0000000015 */
[----:B------:R-:W-:-:S04]  /*3520*/  F2FP.F16.F32.PACK_AB R21, RZ, R21 ;  /* 0x00000015ff15723e */ /* 0x000fc800000000ff */
[----:B------:R-:W-:Y:S01]  /*3530*/  PRMT R14, R21, 0x7610, R14 ;  /* 0x00007610150e7816 */ /* 0x000fe2000000000e */
[----:B------:R-:W-:-:S05]  /*3540*/  @P0 IMAD.MOV.U32 R21, RZ, RZ, R95 ;  /* 0x000000ffff150224 */ /* 0x000fca00078e005f */
[----:B------:R0:W-:Y:S01]  /*3550*/  @P0 STG.E.U16 desc[UR36][R20.64+0x40], R14 ;  /* 0x0000400e14000986 */ /* 0x0001e2000c101524 */
[----:B------:R-:W-:-:S13]  /*3560*/  ISETP.GT.AND P0, PT, R3, RZ, P1 ;  /* 0x000000ff0300720c */ /* 0x000fda0000f04270 */
[----:B0-----:R-:W-:Y:S05]  /*3570*/  @!P0 BRA `(.L_x_67) ;  /* 0x0000000000048947 */ /* 0x001fea0003800000 */
[----:B------:R0:W5:Y:S02]  /*3580*/  LDG.E.LTC128B.U16 R104, desc[UR36][R8.64+0x42] ;  /* 0x0000422408687981 */ /* 0x000164000c1e1520 */
.L_x_67:
[----:B------:R-:W-:Y:S05]  /*3590*/  BSYNC B1 ;  /* 0x0000000000017941 */ /* 0x000fea0003800000 */
.L_x_66:
        /* <DEDUP_REMOVED lines=11> */
.L_x_69:
[----:B------:R-:W-:Y:S05]  /*3650*/  BSYNC B1 ;  /* 0x0000000000017941 */ /* 0x000fea0003800000 */
.L_x_68:
        /* <DEDUP_REMOVED lines=9> */
.L_x_71:
[----:B------:R-:W-:Y:S05]  /*36f0*/  BSYNC B1 ;  /* 0x0000000000017941 */ /* 0x000fea0003800000 */
.L_x_70:
        /* <DEDUP_REMOVED lines=11> */
.L_x_73:
[----:B------:R-:W-:Y:S05]  /*37b0*/  BSYNC B1 ;  /* 0x0000000000017941 */ /* 0x000fea0003800000 */
.L_x_72:
[----:B-----5:R-:W-:Y:S01]  /*37c0*/  HADD2.F32 R21, -RZ, R104.H0_H0 ;  /* 0x20000068ff157230 */ /* 0x020fe20000004100 */
[----:B------:R-:W-:Y:S01]  /*37d0*/  ISETP.GT.AND P5, PT, R4, 0x29, PT ;  /* 0x000000290400780c */ /* 0x000fe20003fa4270 */
[----:B------:R-:W-:Y:S01]  /*37e0*/  @P0 IMAD.MOV.U32 R20, RZ, RZ, R94 ;  /* 0x000000ffff140224 */ /* 0x000fe200078e005e */
[----:B------:R-:W-:Y:S02]  /*37f0*/  BSSY B1, `(.L_x_74) ;  /* 0x000000b000017945 */ /* 0x000fe40003800000 */
[----:B------:R-:W-:-:S04]  /*3800*/  FMUL R21, R21, R90 ;  /* 0x0000005a15157220 */ /* 0x000fc80000400000 */
[----:B------:R-:W-:-:S05]  /*3810*/  FFMA R21, R76, R88, R21 ;  /* 0x000000584c157223 */ /* 0x000fca0000000015 */
[----:B------:R-:W-:-:S04]  /*3820*/  F2FP.F16.F32.PACK_AB R21, RZ, R21 ;  /* 0x00000015ff15723e */ /* 0x000fc800000000ff */
[----:B------:R-:W-:Y:S01]  /*3830*/  PRMT R14, R21, 0x7610, R14 ;  /* 0x00007610150e7816 */ /* 0x000fe2000000000e */
[----:B------:R-:W-:-:S05]  /*3840*/  @P0 IMAD.MOV.U32 R21, RZ, RZ, R95 ;  /* 0x000000ffff150224 */ /* 0x000fca00078e005f */
[----:B------:R1:W-:Y:S01]  /*3850*/  @P0 STG.E.U16 desc[UR36][R20.64+0x50], R14 ;  /* 0x0000500e14000986 */ /* 0x0003e2000c101524 */
[----:B------:R-:W-:Y:S02]  /*3860*/  ISETP.GT.AND P0, PT, R3, RZ, P5 ;  /* 0x000000ff0300720c */ /* 0x000fe40002f04270 */
[----:B-1----:R-:W-:-:S11]  /*3870*/  P2R R14, PR, RZ, 0x20 ;  /* 0x00000020ff0e7803 */ /* 0x002fd60000000000 */
[----:B------:R-:W-:Y:S05]  /*3880*/  @!P0 BRA `(.L_x_75) ;  /* 0x0000000000048947 */ /* 0x000fea0003800000 */
[----:B------:R1:W5:Y:S02]  /*3890*/  LDG.E.LTC128B.U16 R104, desc[UR36][R8.64+0x52] ;  /* 0x0000522408687981 */ /* 0x000364000c1e1520 */
.L_x_75:
[----:B------:R-:W-:Y:S05]  /*38a0*/  BSYNC B1 ;  /* 0x0000000000017941 */ /* 0x000fea0003800000 */
.L_x_74:
        /* <DEDUP_REMOVED lines=11> */
.L_x_77:
[----:B------:R-:W-:Y:S05]  /*3960*/  BSYNC B1 ;  /* 0x0000000000017941 */ /* 0x000fea0003800000 */
.L_x_76:
        /* <DEDUP_REMOVED lines=9> */
.L_x_79:
[----:B------:R-:W-:Y:S05]  /*3a00*/  BSYNC B1 ;  /* 0x0000000000017941 */ /* 0x000fea0003800000 */
.L_x_78:
[----:B-----5:R-:W-:Y:S01]  /*3a10*/  HADD2.F32 R21, -RZ, R104.H0_H0 ;  /* 0x20000068ff157230 */ /* 0x020fe20000004100 */
[----:B------:R-:W-:Y:S01]  /*3a20*/  ISETP.GT.AND P3, PT, R4, 0x30, PT ;  /* 0x000000300400780c */ /* 0x000fe20003f64270 */
[----:B------:R-:W-:Y:S03]  /*3a30*/  BSSY B1, `(.L_x_80) ;  /* 0x0000008000017945 */ /* 0x000fe60003800000 */
[----:B------:R-:W-:-:S04]  /*3a40*/  FMUL R14, R21, R90 ;  /* 0x0000005a150e7220 */ /* 0x000fc80000400000 */
[----:B------:R-:W-:-:S05]  /*3a50*/  FFMA R14, R79, R88, R14 ;  /* 0x000000584f0e7223 */ /* 0x000fca000000000e */
[----:B------:R-:W-:-:S05]  /*3a60*/  F2FP.F16.F32.PACK_AB R14, RZ, R14 ;  /* 0x0000000eff0e723e */ /* 0x000fca00000000ff */
[----:B------:R0:W-:Y:S01]  /*3a70*/  @P0 STG.E.U16 desc[UR36][R58.64+0x52], R14 ;  /* 0x0000520e3a000986 */ /* 0x0001e2000c101524 */
[----:B------:R-:W-:-:S13]  /*3a80*/  ISETP.GT.AND P0, PT, R3, RZ, P3 ;  /* 0x000000ff0300720c */ /* 0x000fda0001f04270 */
[----:B0-----:R-:W-:Y:S05]  /*3a90*/  @!P0 BRA `(.L_x_81) ;  /* 0x0000000000048947 */ /* 0x001fea0003800000 */
[----:B------:R0:W5:Y:S02]  /*3aa0*/  LDG.E.LTC128B.U16 R104, desc[UR36][R8.64+0x60] ;  /* 0x0000602408687981 */ /* 0x000164000c1e1520 */
.L_x_81:
[----:B------:R-:W-:Y:S05]  /*3ab0*/  BSYNC B1 ;  /* 0x0000000000017941 */ /* 0x000fea0003800000 */
.L_x_80:
        /* <DEDUP_REMOVED lines=13> */
.L_x_83:
[----:B------:R-:W-:Y:S05]  /*3b90*/  BSYNC B1 ;  /* 0x0000000000017941 */ /* 0x000fea0003800000 */
.L_x_82:
        /* <DEDUP_REMOVED lines=11> */
.L_x_85:
[----:B------:R-:W-:Y:S05]  /*3c50*/  BSYNC B1 ;  /* 0x0000000000017941 */ /* 0x000fea0003800000 */
.L_x_84:
        /* <DEDUP_REMOVED lines=9> */
.L_x_87:
[----:B------:R-:W-:Y:S05]  /*3cf0*/  BSYNC B1 ;  /* 0x0000000000017941 */ /* 0x000fea0003800000 */
.L_x_86:
        /* <DEDUP_REMOVED lines=10> */
.L_x_89:
[----:B------:R-:W-:Y:S05]  /*3da0*/  BSYNC B1 ;  /* 0x0000000000017941 */ /* 0x000fea0003800000 */
.L_x_88:
[----:B-----5:R-:W-:Y:S01]  /*3db0*/  HADD2.F32 R21, -RZ, R104.H0_H0 ;  /* 0x20000068ff157230 */ /* 0x020fe20000004100 */
[----:B------:R-:W-:Y:S01]  /*3dc0*/  BSSY B1, `(.L_x_90) ;  /* 0x0000011000017945 */ /* 0x000fe20003800000 */
[----:B------:R-:W-:Y:S02]  /*3dd0*/  @P0 IMAD.MOV.U32 R66, RZ, RZ, R94 ;  /* 0x000000ffff420224 */ /* 0x000fe400078e005e */
[----:B------:R-:W-:Y:S02]  /*3de0*/  @P0 IMAD.MOV.U32 R67, RZ, RZ, R95 ;  /* 0x000000ffff430224 */ /* 0x000fe400078e005f */
[----:B------:R-:W-:-:S04]  /*3df0*/  FMUL R21, R21, R90 ;  /* 0x0000005a15157220 */ /* 0x000fc80000400000 */
[----:B------:R-:W-:-:S05]  /*3e00*/  FFMA R21, R84, R88, R21 ;  /* 0x0000005854157223 */ /* 0x000fca0000000015 */
[----:B------:R-:W-:-:S05]  /*3e10*/  F2FP.F16.F32.PACK_AB R21, RZ, R21 ;  /* 0x00000015ff15723e */ /* 0x000fca00000000ff */
[----:B------:R1:W-:Y:S01]  /*3e20*/  @P0 STG.E.U16 desc[UR36][R66.64+0x70], R21 ;  /* 0x0000701542000986 */ /* 0x0003e2000c101524 */
[----:B------:R-:W-:-:S05]  /*3e30*/  IADD3 R20, P0, R5, R100, RZ ;  /* 0x0000006405147210 */ /* 0x000fca0007f1e0ff */
[----:B-1----:R-:W-:Y:S01]  /*3e40*/  IMAD.X R21, R15, 0x1, R101, P0 ;  /* 0x000000010f157824 */ /* 0x002fe200000e0665 */
[----:B------:R-:W-:-:S05]  /*3e50*/  IADD3 R64, P0, R5, R100, RZ ;  /* 0x0000006405407210 */ /* 0x000fca0007f1e0ff */
[----:B------:R-:W-:Y:S01]  /*3e60*/  IMAD.X R65, R15, 0x1, R101, P0 ;  /* 0x000000010f417824 */ /* 0x000fe200000e0665 */
[----:B------:R-:W-:-:S05]  /*3e70*/  IADD3 R14, P0, R5, R94, RZ ;  /* 0x0000005e050e7210 */ /* 0x000fca0007f1e0ff */
[----:B------:R-:W-:Y:S01]  /*3e80*/  IMAD.X R15, R15, 0x1, R95, P0 ;  /* 0x000000010f0f7824 */ /* 0x000fe200000e065f */
[----:B------:R-:W-:-:S04]  /*3e90*/  ISETP.GT.AND P0, PT, R4, 0x39, PT ;  /* 0x000000390400780c */ /* 0x000fc80003f04270 */
[----:B------:R-:W-:-:S13]  /*3ea0*/  ISETP.GT.AND P4, PT, R3, RZ, P0 ;  /* 0x000000ff0300720c */ /* 0x000fda0000784270 */
[----:B------:R-:W-:Y:S05]  /*3eb0*/  @!P4 BRA `(.L_x_91) ;  /* 0x000000000004c947 */ /* 0x000fea0003800000 */
[----:B------:R1:W5:Y:S02]  /*3ec0*/  LDG.E.LTC128B.U16 R104, desc[UR36][R8.64+0x72] ;  /* 0x0000722408687981 */ /* 0x000364000c1e1520 */
.L_x_91:
[----:B------:R-:W-:Y:S05]  /*3ed0*/  BSYNC B1 ;  /* 0x0000000000017941 */ /* 0x000fea0003800000 */
.L_x_90:
        /* <DEDUP_REMOVED lines=9> */
.L_x_93:
[----:B------:R-:W-:Y:S05]  /*3f70*/  BSYNC B1 ;  /* 0x0000000000017941 */ /* 0x000fea0003800000 */
.L_x_92:
        /* <DEDUP_REMOVED lines=9> */
.L_x_95:
[----:B------:R-:W-:Y:S05]  /*4010*/  BSYNC B1 ;  /* 0x0000000000017941 */ /* 0x000fea0003800000 */
.L_x_94:
[----:B-----5:R-:W-:-:S05]  /*4020*/  HADD2.F32 R5, -RZ, R104.H0_H0 ;  /* 0x20000068ff057230 */ /* 0x020fca0000004100 */
[----:B------:R-:W-:-:S04]  /*4030*/  FMUL R4, R5, R90 ;  /* 0x0000005a05047220 */ /* 0x000fc80000400000 */
[----:B------:R-:W-:-:S05]  /*4040*/  FFMA R4, R87, R88, R4 ;  /* 0x0000005857047223 */ /* 0x000fca0000000004 */
[----:B------:R-:W-:-:S05]  /*4050*/  F2FP.F16.F32.PACK_AB R4, RZ, R4 ;  /* 0x00000004ff04723e */ /* 0x000fca00000000ff */
[----:B------:R0:W-:Y:S01]  /*4060*/  @P4 STG.E.U16 desc[UR36][R58.64+0x72], R4 ;  /* 0x000072043a004986 */ /* 0x0001e2000c101524 */
[----:B------:R-:W-:-:S13]  /*4070*/  ISETP.GT.AND P4, PT, R3, 0x80, P6 ;  /* 0x000000800300780c */ /* 0x000fda0003784270 */
[----:B------:R-:W2:Y:S01]  /*4080*/  @P4 LDG.E.LTC128B.U16 R104, desc[UR36][R62.64] ;  /* 0x000000243e684981 */ /* 0x000ea2000c1e1520 */
[----:B------:R-:W-:Y:S01]  /*4090*/  BSSY B1, `(.L_x_96) ;  /* 0x000000a000017945 */ /* 0x000fe20003800000 */
[----:B--2---:R-:W-:-:S05]  /*40a0*/  HADD2.F32 R5, -RZ, R104.H0_H0 ;  /* 0x20000068ff057230 */ /* 0x004fca0000004100 */
[----:B------:R-:W-:-:S04]  /*40b0*/  FMUL R5, R5, R90 ;  /* 0x0000005a05057220 */ /* 0x000fc80000400000 */
[----:B------:R-:W-:-:S05]  /*40c0*/  FFMA R5, R24, R88, R5 ;  /* 0x0000005818057223 */ /* 0x000fca0000000005 */
[----:B------:R-:W-:-:S05]  /*40d0*/  F2FP.F16.F32.PACK_AB R5, RZ, R5 ;  /* 0x00000005ff05723e */ /* 0x000fca00000000ff */
[----:B------:R0:W-:Y:S01]  /*40e0*/  @P4 STG.E.U16 desc[UR36][R14.64], R5 ;  /* 0x000000050e004986 */ /* 0x0001e2000c101524 */
[----:B------:R-:W-:-:S04]  /*40f0*/  ISETP.NE.AND P4, PT, R107, RZ, PT ;  /* 0x000000ff6b00720c */ /* 0x000fc80003f85270 */
[----:B------:R-:W-:-:S13]  /*4100*/  ISETP.GT.AND P4, PT, R3, 0x80, P4 ;  /* 0x000000800300780c */ /* 0x000fda0002784270 */
[----:B0-----:R-:W-:Y:S05]  /*4110*/  @!P4 BRA `(.L_x_97) ;  /* 0x000000000004c947 */ /* 0x001fea0003800000 */
[----:B------:R0:W5:Y:S02]  /*4120*/  LDG.E.LTC128B.U16 R104, desc[UR36][R60.64+0x2] ;  /* 0x000002243c687981 */ /* 0x000164000c1e1520 */
.L_x_97:
[----:B------:R-:W-:Y:S05]  /*4130*/  BSYNC B1 ;  /* 0x0000000000017941 */ /* 0x000fea0003800000 */
.L_x_96:
[----:B-----5:R-:W-:Y:S01]  /*4140*/  HADD2.F32 R5, -RZ, R104.H0_H0 ;  /* 0x20000068ff057230 */ /* 0x020fe20000004100 */
[----:B------:R-:W-:Y:S01]  /*4150*/  ISETP.GT.AND P6, PT, R3, 0x88, P6 ;  /* 0x000000880300780c */ /* 0x000fe200037c4270 */
[----:B------:R-:W-:Y:S03]  /*4160*/  BSSY B1, `(.L_x_98) ;  /* 0x000000a000017945 */ /* 0x000fe60003800000 */
[----:B------:R-:W-:Y:S01]  /*4170*/  FMUL R4, R5, R90 ;  /* 0x0000005a05047220 */ /* 0x000fe20000400000 */
[----:B------:R-:W-:-:S03]  /*4180*/  @P4 IMAD.MOV.U32 R5, RZ, RZ, R15 ;  /* 0x000000ffff054224 */ /* 0x000fc600078e000f */
[----:B------:R-:W-:-:S05]  /*4190*/  FFMA R4, R25, R88, R4 ;  /* 0x0000005819047223 */ /* 0x000fca0000000004 */
[----:B------:R-:W-:-:S04]  /*41a0*/  F2FP.F16.F32.PACK_AB R4, RZ, R4 ;  /* 0x00000004ff04723e */ /* 0x000fc800000000ff */
[----:B-1-34-:R-:W-:Y:S01]  /*41b0*/  PRMT R8, R4, 0x7610, R8 ;  /* 0x0000761004087816 */ /* 0x01afe20000000008 */
[----:B------:R-:W-:-:S05]  /*41c0*/  @P4 IMAD.MOV.U32 R4, RZ, RZ, R14 ;  /* 0x000000ffff044224 */ /* 0x000fca00078e000e */
[----:B------:R1:W-:Y:S01]  /*41d0*/  @P4 STG.E.U16 desc[UR36][R4.64+0x2], R8 ;  /* 0x0000020804004986 */ /* 0x0003e2000c101524 */
[----:B------:R-:W-:Y:S05]  /*41e0*/  @!P6 BRA `(.L_x_99) ;  /* 0x000000000004e947 */ /* 0x000fea0003800000 */
[----:B------:R2:W5:Y:S02]  /*41f0*/  LDG.E.LTC128B.U16 R104, desc[UR36][R6.64] ;  /* 0x0000002406687981 */ /* 0x000564000c1e1520 */
.L_x_99:
[----:B------:R-:W-:Y:S05]  /*4200*/  BSYNC B1 ;  /* 0x0000000000017941 */ /* 0x000fea0003800000 */
.L_x_98:
[----:B-1---5:R-:W-:Y:S01]  /*4210*/  HADD2.F32 R5, -RZ, R104.H0_H0 ;  /* 0x20000068ff057230 */ /* 0x022fe20000004100 */
[----:B------:R-:W-:Y:S01]  /*4220*/  ISETP.NE.AND P4, PT, R107, RZ, PT ;  /* 0x000000ff6b00720c */ /* 0x000fe20003f85270 */
[----:B------:R-:W-:Y:S03]  /*4230*/  BSSY B1, `(.L_x_100) ;  /* 0x0000008000017945 */ /* 0x000fe60003800000 */
[----:B------:R-:W-:Y:S01]  /*4240*/  FMUL R5, R5, R90 ;  /* 0x0000005a05057220 */ /* 0x000fe20000400000 */
[----:B------:R-:W-:-:S03]  /*4250*/  ISETP.GT.AND P4, PT, R3, 0x88, P4 ;  /* 0x000000880300780c */ /* 0x000fc60002784270 */
[----:B------:R-:W-:-:S05]  /*4260*/  FFMA R5, R26, R88, R5 ;  /* 0x000000581a057223 */ /* 0x000fca0000000005 */
[----:B------:R-:W-:-:S05]  /*4270*/  F2FP.F16.F32.PACK_AB R5, RZ, R5 ;  /* 0x00000005ff05723e */ /* 0x000fca00000000ff */
[----:B------:R1:W-:Y:S01]  /*4280*/  @P6 STG.E.U16 desc[UR36][R20.64], R5 ;  /* 0x0000000514006986 */ /* 0x0003e2000c101524 */
[----:B------:R-:W-:Y:S05]  /*4290*/  @!P4 BRA `(.L_x_101) ;  /* 0x000000000004c947 */ /* 0x000fea0003800000 */
[----:B------:R3:W5:Y:S02]  /*42a0*/  LDG.E.LTC128B.U16 R104, desc[UR36][R10.64+0x2] ;  /* 0x000002240a687981 */ /* 0x000764000c1e1520 */
.L_x_101:
[----:B------:R-:W-:Y:S05]  /*42b0*/  BSYNC B1 ;  /* 0x0000000000017941 */ /* 0x000fea0003800000 */
.L_x_100:
[----:B-1---5:R-:W-:Y:S01]  /*42c0*/  HADD2.F32 R5, -RZ, R104.H0_H0 ;  /* 0x20000068ff057230 */ /* 0x022fe20000004100 */
[----:B------:R-:W-:Y:S01]  /*42d0*/  ISETP.NE.AND P6, PT, R108, RZ, PT ;  /* 0x000000ff6c00720c */ /* 0x000fe20003fc5270 */
[----:B------:R-:W-:Y:S03]  /*42e0*/  BSSY B1, `(.L_x_102) ;  /* 0x0000008000017945 */ /* 0x000fe60003800000 */
[----:B------:R-:W-:-:S04]  /*42f0*/  FMUL R4, R5, R90 ;  /* 0x0000005a05047220 */ /* 0x000fc80000400000 */
[----:B------:R-:W-:-:S05]  /*4300*/  FFMA R4, R27, R88, R4 ;  /* 0x000000581b047223 */ /* 0x000fca0000000004 */
[----:B------:R-:W-:-:S05]  /*4310*/  F2FP.F16.F32.PACK_AB R4, RZ, R4 ;  /* 0x00000004ff04723e */ /* 0x000fca00000000ff */
[----:B------:R1:W-:Y:S01]  /*4320*/  @P4 STG.E.U16 desc[UR36][R64.64+0x2], R4 ;  /* 0x0000020440004986 */ /* 0x0003e2000c101524 */
[----:B------:R-:W-:-:S13]  /*4330*/  ISETP.GT.AND P4, PT, R3, 0x80, P6 ;  /* 0x000000800300780c */ /* 0x000fda0003784270 */
[----:B-1----:R-:W-:Y:S05]  /*4340*/  @!P4 BRA `(.L_x_103) ;  /* 0x000000000004c947 */ /* 0x002fea0003800000 */
[----:B------:R1:W5:Y:S02]  /*4350*/  LDG.E.LTC128B.U16 R104, desc[UR36][R60.64+0x10] ;  /* 0x000010243c687981 */ /* 0x000364000c1e1520 */
.L_x_103:
[----:B------:R-:W-:Y:S05]  /*4360*/  BSYNC B1 ;  /* 0x0000000000017941 */ /* 0x000fea0003800000 */
.L_x_102:
[----:B-----5:R-:W-:Y:S01]  /*4370*/  HADD2.F32 R5, -RZ, R104.H0_H0 ;  /* 0x20000068ff057230 */ /* 0x020fe20000004100 */
[----:B------:R-:W-:Y:S01]  /*4380*/  ISETP.NE.AND P6, PT, R109, RZ, PT ;  /* 0x000000ff6d00720c */ /* 0x000fe20003fc5270 */
[----:B------:R-:W-:Y:S01]  /*4390*/  @P4 IMAD.MOV.U32 R4, RZ, RZ, R14 ;  /* 0x000000ffff044224 */ /* 0x000fe200078e000e */
[----:B------:R-:W-:Y:S02]  /*43a0*/  BSSY B1, `(.L_x_104) ;  /* 0x000000a000017945 */ /* 0x000fe40003800000 */
[----:B------:R-:W-:-:S04]  /*43b0*/  FMUL R5, R5, R90 ;  /* 0x0000005a05057220 */ /* 0x000fc80000400000 */
[----:B------:R-:W-:-:S05]  /*43c0*/  FFMA R5, R28, R88, R5 ;  /* 0x000000581c057223 */ /* 0x000fca0000000005 */
[----:B------:R-:W-:-:S04]  /*43d0*/  F2FP.F16.F32.PACK_AB R5, RZ, R5 ;  /* 0x00000005ff05723e */ /* 0x000fc800000000ff */
[----:B--2---:R-:W-:Y:S01]  /*43e0*/  PRMT R6, R5, 0x7610, R6 ;  /* 0x0000761005067816 */ /* 0x004fe20000000006 */
[----:B------:R-:W-:-:S05]  /*43f0*/  @P4 IMAD.MOV.U32 R5, RZ, RZ, R15 ;  /* 0x000000ffff054224 */ /* 0x000fca00078e000f */
[----:B------:R2:W-:Y:S01]  /*4400*/  @P4 STG.E.U16 desc[UR36][R4.64+0x10], R6 ;  /* 0x0000100604004986 */ /* 0x0005e2000c101524 */
[----:B------:R-:W-:-:S13]  /*4410*/  ISETP.GT.AND P4, PT, R3, 0x80, P6 ;  /* 0x000000800300780c */ /* 0x000fda0003784270 */
[----:B--2---:R-:W-:Y:S05]  /*4420*/  @!P4 BRA `(.L_x_105) ;  /* 0x000000000004c947 */ /* 0x004fea0003800000 */
[----:B------:R2:W5:Y:S02]  /*4430*/  LDG.E.LTC128B.U16 R104, desc[UR36][R60.64+0x12] ;  /* 0x000012243c687981 */ /* 0x000564000c1e1520 */
.L_x_105:
[----:B------:R-:W-:Y:S05]  /*4440*/  BSYNC B1 ;  /* 0x0000000000017941 */ /* 0x000fea0003800000 */
.L_x_104:
[----:B-----5:R-:W-:Y:S01]  /*4450*/  HADD2.F32 R5, -RZ, R104.H0_H0 ;  /* 0x20000068ff057230 */ /* 0x020fe20000004100 */
[----:B------:R-:W-:Y:S04]  /*4460*/  BSSY B1, `(.L_x_106) ;  /* 0x000000c000017945 */ /* 0x000fe80003800000 */
[----:B------:R-:W-:Y:S01]  /*4470*/  FMUL R4, R5, R90 ;  /* 0x0000005a05047220 */ /* 0x000fe20000400000 */
[----:B------:R-:W-:-:S03]  /*4480*/  @P4 IMAD.MOV.U32 R5, RZ, RZ, R15 ;  /* 0x000000ffff054224 */ /* 0x000fc600078e000f */
[----:B------:R-:W-:-:S05]  /*4490*/  FFMA R4, R29, R88, R4 ;  /* 0x000000581d047223 */ /* 0x000fca0000000004 */
[----:B------:R-:W-:-:S04]  /*44a0*/  F2FP.F16.F32.PACK_AB R4, RZ, R4 ;  /* 0x00000004ff04723e */ /* 0x000fc800000000ff */
[----:B------:R-:W-:Y:S01]  /*44b0*/  PRMT R6, R4, 0x7610, R6 ;  /* 0x0000761004067816 */ /* 0x000fe20000000006 */
[----:B------:R-:W-:-:S05]  /*44c0*/  @P4 IMAD.MOV.U32 R4, RZ, RZ, R14 ;  /* 0x000000ffff044224 */ /* 0x000fca00078e000e */
[----:B------:R4:W-:Y:S01]  /*44d0*/  @P4 STG.E.U16 desc[UR36][R4.64+0x12], R6 ;  /* 0x0000120604004986 */ /* 0x0009e2000c101524 */
[----:B------:R-:W-:-:S04]  /*44e0*/  ISETP.NE.AND P4, PT, R108, RZ, PT ;  /* 0x000000ff6c00720c */ /* 0x000fc80003f85270 */
[----:B------:R-:W-:-:S13]  /*44f0*/  ISETP.GT.AND P4, PT, R3, 0x88, P4 ;  /* 0x000000880300780c */ /* 0x000fda0002784270 */
[----:B----4-:R-:W-:Y:S05]  /*4500*/  @!P4 BRA `(.L_x_107) ;  /* 0x000000000004c947 */ /* 0x010fea0003800000 */
[----:B------:R4:W5:Y:S02]  /*4510*/  LDG.E.LTC128B.U16 R104, desc[UR36][R10.64+0x10] ;  /* 0x000010240a687981 */ /* 0x000964000c1e1520 */
.L_x_107:
[----:B------:R-:W-:Y:S05]  /*4520*/  BSYNC B1 ;  /* 0x0000000000017941 */ /* 0x000fea0003800000 */
.L_x_106:
        /* <DEDUP_REMOVED lines=9> */
.L_x_109:
[----:B------:R-:W-:Y:S05]  /*45c0*/  BSYNC B1 ;  /* 0x0000000000017941 */ /* 0x000fea0003800000 */
.L_x_108:
[----:B-----5:R-:W-:Y:S01]  /*45d0*/  HADD2.F32 R5, -RZ, R104.H0_H0 ;  /* 0x20000068ff057230 */ /* 0x020fe20000004100 */
[----:B------:R-:W-:Y:S01]  /*45e0*/  ISETP.NE.AND P6, PT, R105, RZ, PT ;  /* 0x000000ff6900720c */ /* 0x000fe20003fc5270 */
[----:B------:R-:W-:Y:S03]  /*45f0*/  BSSY B1, `(.L_x_110) ;  /* 0x000000b000017945 */ /* 0x000fe60003800000 */
[----:B------:R-:W-:Y:S01]  /*4600*/  FMUL R4, R5, R90 ;  /* 0x0000005a05047220 */ /* 0x000fe20000400000 */
[----:B------:R-:W-:-:S03]  /*4610*/  @P4 IMAD.MOV.U32 R5, RZ, RZ, R13 ;  /* 0x000000ffff054224 */ /* 0x000fc600078e000d */
[----:B------:R-:W-:-:S05]  /*4620*/  FFMA R4, R31, R88, R4 ;  /* 0x000000581f047223 */ /* 0x000fca0000000004 */
[----:B------:R-:W-:-:S04]  /*4630*/  F2FP.F16.F32.PACK_AB R4, RZ, R4 ;  /* 0x00000004ff04723e */ /* 0x000fc800000000ff */
[----:B------:R-:W-:Y:S01]  /*4640*/  PRMT R6, R4, 0x7610, R6 ;  /* 0x0000761004067816 */ /* 0x000fe20000000006 */
[----:B------:R-:W-:-:S05]  /*4650*/  @P4 IMAD.MOV.U32 R4, RZ, RZ, R12 ;  /* 0x000000ffff044224 */ /* 0x000fca00078e000c */
[----:B------:R0:W-:Y:S01]  /*4660*/  @P4 STG.E.U16 desc[UR36][R4.64+0x12], R6 ;  /* 0x0000120604004986 */ /* 0x0001e2000c101524 */
[----:B------:R-:W-:-:S13]  /*4670*/  ISETP.GT.AND P4, PT, R3, 0x80, P6 ;  /* 0x000000800300780c */ /* 0x000fda0003784270 */
[----:B0-----:R-:W-:Y:S05]  /*4680*/  @!P4 BRA `(.L_x_111) ;  /* 0x000000000004c947 */ /* 0x001fea0003800000 */
[----:B------:R0:W5:Y:S02]  /*4690*/  LDG.E.LTC128B.U16 R104, desc[UR36][R60.64+0x20] ;  /* 0x000020243c687981 */ /* 0x000164000c1e1520 */
.L_x_111:
[----:B------:R-:W-:Y:S05]  /*46a0*/  BSYNC B1 ;  /* 0x0000000000017941 */ /* 0x000fea0003800000 */
.L_x_110:
[----:B-----5:R-:W-:Y:S01]  /*46b0*/  HADD2.F32 R5, -RZ, R104.H0_H0 ;  /* 0x20000068ff057230 */ /* 0x020fe20000004100 */
[----:B------:R-:W-:Y:S01]  /*46c0*/  ISETP.NE.AND P6, PT, R89, RZ, PT ;  /* 0x000000ff5900720c */ /* 0x000fe20003fc5270 */
        /* <DEDUP_REMOVED lines=11> */
.L_x_113:
[----:B------:R-:W-:Y:S05]  /*4780*/  BSYNC B1 ;  /* 0x0000000000017941 */ /* 0x000fea0003800000 */
.L_x_112:
        /* <DEDUP_REMOVED lines=11> */
[----:B0-----:R-:W-:Y:S05]  /*4840*/  @!P4 BRA `(.L_x_115) ;  /* 0x000000000004c947 */ /* 0x001fea0003800000 */
[----:B------:R0:W5:Y:S02]  /*4850*/  LDG.E.LTC128B.U16 R104, desc[UR36][R10.64+0x20] ;  /* 0x000020240a687981 */ /* 0x000164000c1e1520 */
.L_x_115:
[----:B------:R-:W-:Y:S05]  /*4860*/  BSYNC B1 ;  /* 0x0000000000017941 */ /* 0x000fea0003800000 */
.L_x_114:
[----:B-----5:R-:W-:Y:S01]  /*4870*/  HADD2.F32 R5, -RZ, R104.H0_H0 ;  /* 0x20000068ff057230 */ /* 0x020fe20000004100 */
[----:B------:R-:W-:Y:S01]  /*4880*/  BSSY B1, `(.L_x_116) ;  /* 0x000000b000017945 */ /* 0x000fe20003800000 */
[----:B------:R-:W-:-:S03]  /*4890*/  @P4 IMAD.MOV.U32 R4, RZ, RZ, R12 ;  /* 0x000000ffff044224 */ /* 0x000fc600078e000c */
        /* <DEDUP_REMOVED lines=9> */
.L_x_117:
[----:B------:R-:W-:Y:S05]  /*4930*/  BSYNC B1 ;  /* 0x0000000000017941 */ /* 0x000fea0003800000 */
.L_x_116:
        /* <DEDUP_REMOVED lines=13> */
.L_x_119:
[----:B------:R-:W-:Y:S05]  /*4a10*/  BSYNC B1 ;  /* 0x0000000000017941 */ /* 0x000fea0003800000 */
.L_x_118:
        /* <DEDUP_REMOVED lines=13> */
.L_x_121:
[----:B------:R-:W-:Y:S05]  /*4af0*/  BSYNC B1 ;  /* 0x0000000000017941 */ /* 0x000fea0003800000 */
.L_x_120:
        /* <DEDUP_REMOVED lines=13> */
.L_x_123:
[----:B------:R-:W-:Y:S05]  /*4bd0*/  BSYNC B1 ;  /* 0x0000000000017941 */ /* 0x000fea0003800000 */
.L_x_122:
        /* <DEDUP_REMOVED lines=12> */
.L_x_125:
[----:B------:R-:W-:Y:S05]  /*4ca0*/  BSYNC B1 ;  /* 0x0000000000017941 */ /* 0x000fea0003800000 */
.L_x_124:
        /* <DEDUP_REMOVED lines=13> */
.L_x_127:
[----:B------:R-:W-:Y:S05]  /*4d80*/  BSYNC B1 ;  /* 0x0000000000017941 */ /* 0x000fea0003800000 */
.L_x_126:
        /* <DEDUP_REMOVED lines=13> */
.L_x_129:
[----:B------:R-:W-:Y:S05]  /*4e60*/  BSYNC B1 ;  /* 0x0000000000017941 */ /* 0x000fea0003800000 */
.L_x_128:
        /* <DEDUP_REMOVED lines=13> */
.L_x_131:
[----:B------:R-:W-:Y:S05]  /*4f40*/  BSYNC B1 ;  /* 0x0000000000017941 */ /* 0x000fea0003800000 */
.L_x_130:
        /* <DEDUP_REMOVED lines=12> */
.L_x_133:
[----:B------:R-:W-:Y:S05]  /*5010*/  BSYNC B1 ;  /* 0x0000000000017941 */ /* 0x000fea0003800000 */
.L_x_132:
        /* <DEDUP_REMOVED lines=13> */
.L_x_135:
[----:B------:R-:W-:Y:S05]  /*50f0*/  BSYNC B1 ;  /* 0x0000000000017941 */ /* 0x000fea0003800000 */
.L_x_134:
        /* <DEDUP_REMOVED lines=12> */
.L_x_137:
[----:B------:R-:W-:Y:S05]  /*51c0*/  BSYNC B1 ;  /* 0x0000000000017941 */ /* 0x000fea0003800000 */
.L_x_136:
        /* <DEDUP_REMOVED lines=12> */
.L_x_139:
[----:B------:R-:W-:Y:S05]  /*5290*/  BSYNC B1 ;  /* 0x0000000000017941 */ /* 0x000fea0003800000 */
.L_x_138:
[----:B-----5:R-:W-:Y:S01]  /*52a0*/  HADD2.F32 R5, -RZ, R104.H0_H0 ;  /* 0x20000068ff057230 */ /* 0x020fe20000004100 */
[----:B------:R-:W-:Y:S01]  /*52b0*/  ISETP.GT.AND P5, PT, R3, 0x88, P5 ;  /* 0x000000880300780c */ /* 0x000fe20002fa4270 */
        /* <DEDUP_REMOVED lines=8> */
[----:B------:R-:W-:Y:S05]  /*5340*/  @!P5 BRA `(.L_x_141) ;  /* 0x000000000004d947 */ /* 0x000fea0003800000 */
[----:B------:R0:W5:Y:S02]  /*5350*/  LDG.E.LTC128B.U16 R104, desc[UR36][R10.64+0x52] ;  /* 0x000052240a687981 */ /* 0x000164000c1e1520 */
.L_x_141:
[----:B------:R-:W-:Y:S05]  /*5360*/  BSYNC B1 ;  /* 0x0000000000017941 */ /* 0x000fea0003800000 */
.L_x_140:
[----:B0----5:R-:W-:Y:S01]  /*5370*/  HADD2.F32 R5, -RZ, R104.H0_H0 ;  /* 0x20000068ff057230 */ /* 0x021fe20000004100 */
[----:B------:R-:W-:Y:S01]  /*5380*/  ISETP.GT.AND P4, PT, R3, 0x80, P3 ;  /* 0x000000800300780c */ /* 0x000fe20001f84270 */
        /* <DEDUP_REMOVED lines=8> */
[----:B------:R-:W-:Y:S05]  /*5410*/  @!P4 BRA `(.L_x_143) ;  /* 0x000000000004c947 */ /* 0x000fea0003800000 */
[----:B------:R0:W5:Y:S02]  /*5420*/  LDG.E.LTC128B.U16 R104, desc[UR36][R60.64+0x60] ;  /* 0x000060243c687981 */ /* 0x000164000c1e1520 */
.L_x_143:
[----:B------:R-:W-:Y:S05]  /*5430*/  BSYNC B1 ;  /* 0x0000000000017941 */ /* 0x000fea0003800000 */
.L_x_142:
[----:B0----5:R-:W-:Y:S01]  /*5440*/  HADD2.F32 R5, -RZ, R104.H0_H0 ;  /* 0x20000068ff057230 */ /* 0x021fe20000004100 */
        /* <DEDUP_REMOVED lines=11> */
.L_x_145:
[----:B------:R-:W-:Y:S05]  /*5500*/  BSYNC B1 ;  /* 0x0000000000017941 */ /* 0x000fea0003800000 */
.L_x_144:
        /* <DEDUP_REMOVED lines=12> */
.L_x_147:
[----:B------:R-:W-:Y:S05]  /*55d0*/  BSYNC B1 ;  /* 0x0000000000017941 */ /* 0x000fea0003800000 */
.L_x_146:
        /* <DEDUP_REMOVED lines=12> */
.L_x_149:
[----:B------:R-:W-:Y:S05]  /*56a0*/  BSYNC B1 ;  /* 0x0000000000017941 */ /* 0x000fea0003800000 */
.L_x_148:
        /* <DEDUP_REMOVED lines=12> */
.L_x_151:
[----:B------:R-:W-:Y:S05]  /*5770*/  BSYNC B1 ;  /* 0x0000000000017941 */ /* 0x000fea0003800000 */
.L_x_150:
        /* <DEDUP_REMOVED lines=12> */
.L_x_153:
[----:B------:R-:W-:Y:S05]  /*5840*/  BSYNC B1 ;  /* 0x0000000000017941 */ /* 0x000fea0003800000 */
.L_x_152:
        /* <DEDUP_REMOVED lines=9> */
.L_x_155:
[----:B------:R-:W-:Y:S05]  /*58e0*/  BSYNC B1 ;  /* 0x0000000000017941 */ /* 0x000fea0003800000 */
.L_x_154:
[----:B-----5:R-:W-:Y:S01]  /*58f0*/  HADD2.F32 R5, -RZ, R104.H0_H0 ;  /* 0x20000068ff057230 */ /* 0x020fe20000004100 */
[----:B------:R-:W-:Y:S01]  /*5900*/  ISETP.GT.AND P0, PT, R3, 0x88, P0 ;  /* 0x000000880300780c */ /* 0x000fe20000704270 */
[----:B0-----:R-:W-:Y:S01]  /*5910*/  @P1 IMAD.MOV.U32 R4, RZ, RZ, R12 ;  /* 0x000000ffff041224 */ /* 0x001fe200078e000c */
        /* <DEDUP_REMOVED lines=9> */
.L_x_157:
[----:B------:R-:W-:Y:S05]  /*59b0*/  BSYNC B1 ;  /* 0x0000000000017941 */ /* 0x000fea0003800000 */
.L_x_156:
[----:B------:R-:W-:Y:S05]  /*59c0*/  @!P0 BRA `(.L_x_158) ;  /* 0x0000001400f08947 */ /* 0x000fea0003800000 */
[----:B-----5:R-:W-:-:S05]  /*59d0*/  HADD2.F32 R3, -RZ, R104.H0_H0 ;  /* 0x20000068ff037230 */ /* 0x020fca0000004100 */
[----:B0-----:R-:W-:-:S04]  /*59e0*/  FMUL R4, R3, R90 ;  /* 0x0000005a03047220 */ /* 0x001fc80000400000 */
[----:B------:R-:W-:-:S05]  /*59f0*/  FFMA R4, R55, R88, R4 ;  /* 0x0000005837047223 */ /* 0x000fca0000000004 */
[----:B------:R-:W-:-:S05]  /*5a00*/  F2FP.F16.F32.PACK_AB R4, RZ, R4 ;  /* 0x00000004ff04723e */ /* 0x000fca00000000ff */
[----:B------:R0:W-:Y:S01]  /*5a10*/  STG.E.U16 desc[UR36][R12.64+0x72], R4 ;  /* 0x000072040c007986 */ /* 0x0001e2000c101524 */
[----:B------:R-:W-:Y:S05]  /*5a20*/  BRA `(.L_x_158) ;  /* 0x0000001400d87947 */ /* 0x000fea0003800000 */
.L_x_35:
[----:B------:R-:W-:Y:S01]  /*5a30*/  ULDC.64 UR4, c[0x0][0x5c0] ;  /* 0x0001700000047ab9 */ /* 0x000fe20000000a00 */
[----:B------:R-:W-:Y:S01]  /*5a40*/  ISETP.GT.AND P3, PT, R4, 0x1, PT ;  /* 0x000000010400780c */ /* 0x000fe20003f64270 */
[-C--:B------:R-:W-:Y:S01]  /*5a50*/  FMUL R56, R56, R88.reuse ;  /* 0x0000005838387220 */ /* 0x080fe20000400000 */
[----:B------:R-:W-:Y:S01]  /*5a60*/  LEA R14, P1, R104, UR4, 0x1 ;  /* 0x00000004680e7c11 */ /* 0x000fe2000f8208ff */
[-C--:B------:R-:W-:Y:S01]  /*5a70*/  FMUL R57, R57, R88.reuse ;  /* 0x0000005839397220 */ /* 0x080fe20000400000 */
[----:B------:R-:W-:Y:S01]  /*5a80*/  IMAD.SHL.U32 R7, R12, 0x10, RZ ;  /* 0x000000100c077824 */ /* 0x000fe200078e00ff */
[C---:B------:R-:W-:Y:S01]  /*5a90*/  ISETP.GT.AND P2, PT, R3.reuse, 0x8, P6 ;  /* 0x000000080300780c */ /* 0x040fe20003744270 */
[-C--:B------:R-:W-:Y:S01]  /*5aa0*/  FMUL R58, R58, R88.reuse ;  /* 0x000000583a3a7220 */ /* 0x080fe20000400000 */
[----:B------:R-:W-:Y:S01]  /*5ab0*/  LEA.HI.X R15, R104, UR5, R95, 0x1, P1 ;  /* 0x00000005680f7c11 */ /* 0x000fe200088f0c5f */
[----:B------:R-:W-:Y:S01]  /*5ac0*/  IMAD.SHL.U32 R89, R12, 0x100, RZ ;  /* 0x000001000c597824 */ /* 0x000fe200078e00ff */
[----:B------:R-:W-:Y:S01]  /*5ad0*/  ISETP.GT.AND P1, PT, R3, RZ, P3 ;  /* 0x000000ff0300720c */ /* 0x000fe20001f24270 */
[----:B------:R-:W-:Y:S01]  /*5ae0*/  FMUL R59, R59, R88 ;  /* 0x000000583b3b7220 */ /* 0x000fe20000400000 */
[----:B------:R-:W-:Y:S01]  /*5af0*/  F2FP.F16.F32.PACK_AB R56, RZ, R56 ;  /* 0x00000038ff38723e */ /* 0x000fe200000000ff */
[-C--:B------:R-:W-:Y:S01]  /*5b00*/  FMUL R60, R60, R88.reuse ;  /* 0x000000583c3c7220 */ /* 0x080fe20000400000 */
[----:B------:R-:W-:Y:S01]  /*5b10*/  F2FP.F16.F32.PACK_AB R57, RZ, R57 ;  /* 0x00000039ff39723e */ /* 0x000fe200000000ff */
[-C--:B------:R-:W-:Y:S01]  /*5b20*/  FMUL R61, R61, R88.reuse ;  /* 0x000000583d3d7220 */ /* 0x080fe20000400000 */
[----:B------:R-:W-:Y:S01]  /*5b30*/  SHF.L.U64.HI R5, R12, 0x4, R13 ;  /* 0x000000040c057819 */ /* 0x000fe2000001020d */
[----:B------:R-:W-:Y:S01]  /*5b40*/  @P0 STG.E.U16 desc[UR36][R14.64], R56 ;  /* 0x000000380e000986 */ /* 0x000fe2000c101524 */
[----:B------:R-:W-:Y:S01]  /*5b50*/  PRMT R9, R57, 0x7610, R9 ;  /* 0x0000761039097816 */ /* 0x000fe20000000009 */
[----:B------:R-:W-:Y:S01]  /*5b60*/  FMUL R63, R63, R88 ;  /* 0x000000583f3f7220 */ /* 0x000fe20000400000 */
[----:B------:R-:W-:Y:S01]  /*5b70*/  IADD3 R8, P0, R7, R14, RZ ;  /* 0x0000000e07087210 */ /* 0x000fe20007f1e0ff */
[----:B------:R-:W-:Y:S01]  /*5b80*/  FMUL R62, R62, R88 ;  /* 0x000000583e3e7220 */ /* 0x000fe20000400000 */
[----:B------:R-:W-:Y:S01]  /*5b90*/  F2FP.F16.F32.PACK_AB R58, RZ, R58 ;  /* 0x0000003aff3a723e */ /* 0x000fe200000000ff */
[--C-:B------:R-:W-:Y:S01]  /*5ba0*/  @P1 IMAD.MOV.U32 R10, RZ, RZ, R14.reuse ;  /* 0x000000ffff0a1224 */ /* 0x100fe200078e000e */
[----:B------:R-:W-:Y:S01]  /*5bb0*/  SHF.L.U64.HI R57, R12, 0x8, R13 ;  /* 0x000000080c397819 */ /* 0x000fe2000001020d */
[--C-:B------:R-:W-:Y:S01]  /*5bc0*/  @P1 IMAD.MOV.U32 R11, RZ, RZ, R15.reuse ;  /* 0x000000ffff0b1224 */ /* 0x100fe200078e000f */
[----:B------:R-:W-:Y:S01]  /*5bd0*/  ISETP.GT.AND P4, PT, R4, 0x8, PT ;  /* 0x000000080400780c */ /* 0x000fe20003f84270 */
[-C--:B------:R-:W-:Y:S01]  /*5be0*/  FMUL R64, R64, R88.reuse ;  /* 0x0000005840407220 */ /* 0x080fe20000400000 */
[----:B------:R-:W-:Y:S01]  /*5bf0*/  F2FP.F16.F32.PACK_AB R59, RZ, R59 ;  /* 0x0000003bff3b723e */ /* 0x000fe200000000ff */
[----:B------:R-:W-:Y:S01]  /*5c00*/  FMUL R65, R65, R88 ;  /* 0x0000005841417220 */ /* 0x000fe20000400000 */
[----:B------:R0:W-:Y:S01]  /*5c10*/  @P1 STG.E.U16 desc[UR36][R10.64+0x2], R9 ;  /* 0x000002090a001986 */ /* 0x0001e2000c101524 */
[----:B------:R-:W-:Y:S01]  /*5c20*/  F2FP.F16.F32.PACK_AB R60, RZ, R60 ;  /* 0x0000003cff3c723e */ /* 0x000fe200000000ff */
[-C--:B------:R-:W-:Y:S01]  /*5c30*/  FMUL R66, R66, R88.reuse ;  /* 0x0000005842427220 */ /* 0x080fe20000400000 */
[----:B------:R-:W-:Y:S01]  /*5c40*/  F2FP.F16.F32.PACK_AB R61, RZ, R61 ;  /* 0x0000003dff3d723e */ /* 0x000fe200000000ff */
[-C--:B------:R-:W-:Y:S01]  /*5c50*/  FMUL R67, R67, R88.reuse ;  /* 0x0000005843437220 */ /* 0x080fe20000400000 */
[----:B------:R-:W-:Y:S01]  /*5c60*/  F2FP.F16.F32.PACK_AB R63, RZ, R63 ;  /* 0x0000003fff3f723e */ /* 0x000fe200000000ff */
[----:B------:R-:W-:Y:S01]  /*5c70*/  FMUL R68, R68, R88 ;  /* 0x0000005844447220 */ /* 0x000fe20000400000 */
[----:B------:R-:W-:Y:S01]  /*5c80*/  F2FP.F16.F32.PACK_AB R62, RZ, R62 ;  /* 0x0000003eff3e723e */ /* 0x000fe200000000ff */
[----:B------:R-:W-:Y:S01]  /*5c90*/  FMUL R69, R69, R88 ;  /* 0x0000005845457220 */ /* 0x000fe20000400000 */
[----:B------:R-:W-:Y:S01]  /*5ca0*/  F2FP.F16.F32.PACK_AB R64, RZ, R64 ;  /* 0x00000040ff40723e */ /* 0x000fe200000000ff */
[-C--:B------:R-:W-:Y:S01]  /*5cb0*/  FMUL R70, R70, R88.reuse ;  /* 0x0000005846467220 */ /* 0x080fe20000400000 */
[----:B------:R-:W-:Y:S01]  /*5cc0*/  F2FP.F16.F32.PACK_AB R65, RZ, R65 ;  /* 0x00000041ff41723e */ /* 0x000fe200000000ff */
[----:B0-----:R-:W-:Y:S01]  /*5cd0*/  IMAD.X R9, R5, 0x1, R15, P0 ;  /* 0x0000000105097824 */ /* 0x001fe200000e060f */
[----:B------:R-:W-:Y:S01]  /*5ce0*/  ISETP.GT.AND P0, PT, R3, 0x8, P3 ;  /* 0x000000080300780c */ /* 0x000fe20001f04270 */
[-C--:B------:R-:W-:Y:S01]  /*5cf0*/  FMUL R71, R71, R88.reuse ;  /* 0x0000005847477220 */ /* 0x080fe20000400000 */
[----:B------:R-:W-:Y:S01]  /*5d00*/  ISETP.GT.AND P3, PT, R4, 0x9, PT ;  /* 0x000000090400780c */ /* 0x000fe20003f64270 */
[----:B------:R-:W-:Y:S01]  /*5d10*/  FMUL R72, R72, R88 ;  /* 0x0000005848487220 */ /* 0x000fe20000400000 */
[----:B------:R-:W-:Y:S01]  /*5d20*/  @P2 STG.E.U16 desc[UR36][R8.64], R58 ;  /* 0x0000003a08002986 */ /* 0x000fe2000c101524 */
[----:B------:R-:W-:Y:S01]  /*5d30*/  IADD3 R6, P1, P2, R89, R14, R7 ;  /* 0x0000000e59067210 */ /* 0x000fe20007a3e007 */
[----:B------:R-:W-:Y:S01]  /*5d40*/  FMUL R73, R73, R88 ;  /* 0x0000005849497220 */ /* 0x000fe20000400000 */
[----:B------:R-:W-:Y:S01]  /*5d50*/  F2FP.F16.F32.PACK_AB R66, RZ, R66 ;  /* 0x00000042ff42723e */ /* 0x000fe200000000ff */
[-C--:B------:R-:W-:Y:S01]  /*5d60*/  FMUL R74, R74, R88.reuse ;  /* 0x000000584a4a7220 */ /* 0x080fe20000400000 */
[----:B------:R-:W-:Y:S01]  /*5d70*/  IADD3.X R7, R57, R15, R5, P1, P2 ;  /* 0x0000000f39077210 */ /* 0x000fe20000fe4405 */
[-C--:B------:R-:W-:Y:S01]  /*5d80*/  FMUL R75, R75, R88.reuse ;  /* 0x000000584b4b7220 */ /* 0x080fe20000400000 */
[C---:B------:R-:W-:Y:S01]  /*5d90*/  ISETP.GT.AND P1, PT, R3.reuse, RZ, P4 ;  /* 0x000000ff0300720c */ /* 0x040fe20002724270 */
[-C--:B------:R-:W-:Y:S01]  /*5da0*/  FMUL R76, R76, R88.reuse ;  /* 0x000000584c4c7220 */ /* 0x080fe20000400000 */
[----:B------:R-:W-:Y:S01]  /*5db0*/  @P0 STG.E.U16 desc[UR36][R8.64+0x2], R59 ;  /* 0x0000023b08000986 */ /* 0x000fe2000c101524 */
[----:B------:R-:W-:Y:S01]  /*5dc0*/  ISETP.GT.AND P0, PT, R3, RZ, P3 ;  /* 0x000000ff0300720c */ /* 0x000fe20001f04270 */
[-C--:B------:R-:W-:Y:S01]  /*5dd0*/  FMUL R77, R77, R88.reuse ;  /* 0x000000584d4d7220 */ /* 0x080fe20000400000 */
[----:B------:R-:W-:Y:S01]  /*5de0*/  ISETP.GT.AND P2, PT, R4, 0x11, PT ;  /* 0x000000110400780c */ /* 0x000fe20003f44270 */
[-C--:B------:R-:W-:Y:S01]  /*5df0*/  FMUL R78, R78, R88.reuse ;  /* 0x000000584e4e7220 */ /* 0x080fe20000400000 */
[----:B------:R-:W-:Y:S01]  /*5e00*/  F2FP.F16.F32.PACK_AB R67, RZ, R67 ;  /* 0x00000043ff43723e */ /* 0x000fe200000000ff */
[----:B------:R-:W-:Y:S01]  /*5e10*/  FMUL R79, R79, R88 ;  /* 0x000000584f4f7220 */ /* 0x000fe20000400000 */
[----:B------:R-:W-:Y:S01]  /*5e20*/  F2FP.F16.F32.PACK_AB R68, RZ, R68 ;  /* 0x00000044ff44723e */ /* 0x000fe200000000ff */
[-C--:B------:R-:W-:Y:S01]  /*5e30*/  FMUL R80, R80, R88.reuse ;  /* 0x0000005850507220 */ /* 0x080fe20000400000 */
[----:B------:R-:W-:Y:S01]  /*5e40*/  F2FP.F16.F32.PACK_AB R69, RZ, R69 ;  /* 0x00000045ff45723e */ /* 0x000fe200000000ff */
[----:B------:R-:W-:Y:S01]  /*5e50*/  FMUL R81, R81, R88 ;  /* 0x0000005851517220 */ /* 0x000fe20000400000 */
[--C-:B------:R-:W-:Y:S01]  /*5e60*/  @P1 IMAD.MOV.U32 R10, RZ, RZ, R14.reuse ;  /* 0x000000ffff0a1224 */ /* 0x100fe200078e000e */
[----:B------:R-:W-:Y:S01]  /*5e70*/  F2FP.F16.F32.PACK_AB R70, RZ, R70 ;  /* 0x00000046ff46723e */ /* 0x000fe200000000ff */
[--C-:B------:R-:W-:Y:S01]  /*5e80*/  @P1 IMAD.MOV.U32 R11, RZ, RZ, R15.reuse ;  /* 0x000000ffff0b1224 */ /* 0x100fe200078e000f */
[----:B------:R-:W-:Y:S01]  /*5e90*/  F2FP.F16.F32.PACK_AB R71, RZ, R71 ;  /* 0x00000047ff47723e */ /* 0x000fe200000000ff */
[----:B------:R-:W-:Y:S01]  /*5ea0*/  FMUL R82, R82, R88 ;  /* 0x0000005852527220 */ /* 0x000fe20000400000 */
[----:B------:R-:W-:Y:S01]  /*5eb0*/  F2FP.F16.F32.PACK_AB R72, RZ, R72 ;  /* 0x00000048ff48723e */ /* 0x000fe200000000ff */
[-C--:B------:R-:W-:Y:S01]  /*5ec0*/  FMUL R83, R83, R88.reuse ;  /* 0x0000005853537220 */ /* 0x080fe20000400000 */
[----:B------:R0:W-:Y:S01]  /*5ed0*/  @P1 STG.E.U16 desc[UR36][R10.64+0x10], R60 ;  /* 0x0000103c0a001986 */ /* 0x0001e2000c101524 */
[----:B------:R-:W-:Y:S01]  /*5ee0*/  ISETP.GT.AND P1, PT, R3, 0x8, P4 ;  /* 0x000000080300780c */ /* 0x000fe20002724270 */
[-C--:B------:R-:W-:Y:S01]  /*5ef0*/  FMUL R84, R84, R88.reuse ;  /* 0x0000005854547220 */ /* 0x080fe20000400000 */
[----:B------:R-:W-:Y:S01]  /*5f00*/  F2FP.F16.F32.PACK_AB R73, RZ, R73 ;  /* 0x00000049ff49723e */ /* 0x000fe200000000ff */
[----:B------:R-:W-:Y:S01]  /*5f10*/  FMUL R85, R85, R88 ;  /* 0x0000005855557220 */ /* 0x000fe20000400000 */
[----:B------:R-:W-:Y:S01]  /*5f20*/  F2FP.F16.F32.PACK_AB R74, RZ, R74 ;  /* 0x0000004aff4a723e */ /* 0x000fe200000000ff */
[-C--:B------:R-:W-:Y:S01]  /*5f30*/  FMUL R86, R86, R88.reuse ;  /* 0x0000005856567220 */ /* 0x080fe20000400000 */
[----:B------:R-:W-:Y:S01]  /*5f40*/  F2FP.F16.F32.PACK_AB R75, RZ, R75 ;  /* 0x0000004bff4b723e */ /* 0x000fe200000000ff */
[-C--:B------:R-:W-:Y:S01]  /*5f50*/  FMUL R87, R87, R88.reuse ;  /* 0x0000005857577220 */ /* 0x080fe20000400000 */
[----:B------:R-:W-:Y:S01]  /*5f60*/  ISETP.GT.AND P5, PT, R4, 0x28, PT ;  /* 0x000000280400780c */ /* 0x000fe20003fa4270 */
[----:B------:R-:W-:Y:S01]  /*5f70*/  FMUL R24, R24, R88 ;  /* 0x0000005818187220 */ /* 0x000fe20000400000 */
[----:B------:R-:W-:Y:S01]  /*5f80*/  F2FP.F16.F32.PACK_AB R76, RZ, R76 ;  /* 0x0000004cff4c723e */ /* 0x000fe200000000ff */
[--C-:B0-----:R-:W-:Y:S01]  /*5f90*/  @P0 IMAD.MOV.U32 R10, RZ, RZ, R14.reuse ;  /* 0x000000ffff0a0224 */ /* 0x101fe200078e000e */
[----:B------:R-:W-:Y:S01]  /*5fa0*/  ISETP.GT.AND P4, PT, R4, 0x29, PT ;  /* 0x000000290400780c */ /* 0x000fe20003f84270 */
        /* <DEDUP_REMOVED lines=8> */
[C---:B------:R-:W-:Y:S01]  /*6030*/  ISETP.GT.AND P3, PT, R4.reuse, 0x10, PT ;  /* 0x000000100400780c */ /* 0x040fe20003f64270 */
[----:B------:R-:W-:Y:S01]  /*6040*/  @P1 STG.E.U16 desc[UR36][R8.64+0x10], R62 ;  /* 0x0000103e08001986 */ /* 0x000fe2000c101524 */
        /* <DEDUP_REMOVED lines=8> */
[----:B------:R-:W-:Y:S01]  /*60d0*/  F2FP.F16.F32.PACK_AB R82, RZ, R82 ;  /* 0x00000052ff52723e */ /* 0x000fe200000000ff */
[----:B------:R-:W-:Y:S01]  /*60e0*/  @P0 STG.E.U16 desc[UR36][R8.64+0x12], R63 ;  /* 0x0000123f08000986 */ /* 0x000fe2000c101524 */
[----:B------:R-:W-:Y:S01]  /*60f0*/  ISETP.GT.AND P0, PT, R3, RZ, P3 ;  /* 0x000000ff0300720c */ /* 0x000fe20001f04270 */
[-C--:B------:R-:W-:Y:S01]  /*6100*/  FMUL R32, R32, R88.reuse ;  /* 0x0000005820207220 */ /* 0x080fe20000400000 */
[----:B------:R-:W-:Y:S01]  /*6110*/  F2FP.F16.F32.PACK_AB R83, RZ, R83 ;  /* 0x00000053ff53723e */ /* 0x000fe200000000ff */
[----:B------:R-:W-:Y:S01]  /*6120*/  FMUL R33, R33, R88 ;  /* 0x0000005821217220 */ /* 0x000fe20000400000 */
[----:B------:R-:W-:Y:S01]  /*6130*/  F2FP.F16.F32.PACK_AB R84, RZ, R84 ;  /* 0x00000054ff54723e */ /* 0x000fe200000000ff */
[-C--:B------:R-:W-:Y:S01]  /*6140*/  FMUL R34, R34, R88.reuse ;  /* 0x0000005822227220 */ /* 0x080fe20000400000 */
[----:B------:R-:W-:Y:S01]  /*6150*/  P2R R5, PR, RZ, 0x20 ;  /* 0x00000020ff057803 */ /* 0x000fe20000000000 */
[-C--:B------:R-:W-:Y:S01]  /*6160*/  FMUL R35, R35, R88.reuse ;  /* 0x0000005823237220 */ /* 0x080fe20000400000 */
[----:B------:R-:W-:Y:S01]  /*6170*/  F2FP.F16.F32.PACK_AB R85, RZ, R85 ;  /* 0x00000055ff55723e */ /* 0x000fe200000000ff */
[----:B------:R-:W-:Y:S01]  /*6180*/  FMUL R36, R36, R88 ;  /* 0x0000005824247220 */ /* 0x000fe20000400000 */
[----:B------:R-:W-:Y:S01]  /*6190*/  F2FP.F16.F32.PACK_AB R86, RZ, R86 ;  /* 0x00000056ff56723e */ /* 0x000fe200000000ff */
[----:B------:R-:W-:Y:S01]  /*61a0*/  FMUL R37, R37, R88 ;  /* 0x0000005825257220 */ /* 0x000fe20000400000 */
[----:B------:R-:W-:Y:S01]  /*61b0*/  F2FP.F16.F32.PACK_AB R87, RZ, R87 ;  /* 0x00000057ff57723e */ /* 0x000fe200000000ff */
[--C-:B0-----:R-:W-:Y:S01]  /*61c0*/  @P0 IMAD.MOV.U32 R10, RZ, RZ, R14.reuse ;  /* 0x000000ffff0a0224 */ /* 0x101fe200078e000e */
[----:B------:R-:W-:Y:S01]  /*61d0*/  F2FP.F16.F32.PACK_AB R24, RZ, R24 ;  /* 0x00000018ff18723e */ /* 0x000fe200000000ff */
[--C-:B------:R-:W-:Y:S01]  /*61e0*/  @P0 IMAD.MOV.U32 R11, RZ, RZ, R15.reuse ;  /* 0x000000ffff0b0224 */ /* 0x100fe200078e000f */
[----:B------:R-:W-:Y:S01]  /*61f0*/  F2FP.F16.F32.PACK_AB R25, RZ, R25 ;  /* 0x00000019ff19723e */ /* 0x000fe200000000ff */
[----:B------:R-:W-:Y:S01]  /*6200*/  FMUL R38, R38, R88 ;  /* 0x0000005826267220 */ /* 0x000fe20000400000 */
[----:B------:R-:W-:Y:S01]  /*6210*/  F2FP.F16.F32.PACK_AB R26, RZ, R26 ;  /* 0x0000001aff1a723e */ /* 0x000fe200000000ff */
[-C--:B------:R-:W-:Y:S01]  /*6220*/  FMUL R39, R39, R88.reuse ;  /* 0x0000005827277220 */ /* 0x080fe20000400000 */
[----:B------:R0:W-:Y:S01]  /*6230*/  @P0 STG.E.U16 desc[UR36][R10.64+0x20], R64 ;  /* 0x000020400a000986 */ /* 0x0001e2000c101524 */
[----:B------:R-:W-:Y:S01]  /*6240*/  ISETP.GT.AND P0, PT, R3, RZ, P2 ;  /* 0x000000ff0300720c */ /* 0x000fe20001704270 */
        /* <DEDUP_REMOVED lines=12> */
[----:B0-----:R-:W-:Y:S01]  /*6310*/  @P0 IMAD.MOV.U32 R10, RZ, RZ, R14 ;  /* 0x000000ffff0a0224 */ /* 0x001fe200078e000e */
[----:B------:R-:W-:Y:S01]  /*6320*/  F2FP.F16.F32.PACK_AB R33, RZ, R33 ;  /* 0x00000021ff21723e */ /* 0x000fe200000000ff */
[----:B------:R-:W-:Y:S01]  /*6330*/  @P0 IMAD.MOV.U32 R11, RZ, RZ, R15 ;  /* 0x000000ffff0b0224 */ /* 0x000fe200078e000f */
[----:B------:R-:W-:Y:S01]  /*6340*/  F2FP.F16.F32.PACK_AB R34, RZ, R34 ;  /* 0x00000022ff22723e */ /* 0x000fe200000000ff */
[-C--:B------:R-:W-:Y:S01]  /*6350*/  FMUL R46, R46, R88.reuse ;  /* 0x000000582e2e7220 */ /* 0x080fe20000400000 */
[----:B------:R-:W-:Y:S01]  /*6360*/  F2FP.F16.F32.PACK_AB R35, RZ, R35 ;  /* 0x00000023ff23723e */ /* 0x000fe200000000ff */
[-C--:B------:R-:W-:Y:S01]  /*6370*/  FMUL R47, R47, R88.reuse ;  /* 0x000000582f2f7220 */ /* 0x080fe20000400000 */
[----:B------:R0:W-:Y:S01]  /*6380*/  @P0 STG.E.U16 desc[UR36][R10.64+0x22], R65 ;  /* 0x000022410a000986 */ /* 0x0001e2000c101524 */
[----:B------:R-:W-:Y:S01]  /*6390*/  ISETP.GT.AND P0, PT, R3, 0x8, P3 ;  /* 0x000000080300780c */ /* 0x000fe20001f04270 */
[-C--:B------:R-:W-:Y:S01]  /*63a0*/  FMUL R48, R48, R88.reuse ;  /* 0x0000005830307220 */ /* 0x080fe20000400000 */
[----:B------:R-:W-:Y:S01]  /*63b0*/  ISETP.GT.AND P3, PT, R4, 0x30, PT ;  /* 0x000000300400780c */ /* 0x000fe20003f64270 */
        /* <DEDUP_REMOVED lines=11> */
[----:B------:R-:W-:Y:S01]  /*6470*/  ISETP.GT.AND P0, PT, R3, 0x8, P2 ;  /* 0x000000080300780c */ /* 0x000fe20001704270 */
[-C--:B------:R-:W-:Y:S01]  /*6480*/  FMUL R54, R54, R88.reuse ;  /* 0x0000005836367220 */ /* 0x080fe20000400000 */
[----:B------:R-:W-:Y:S01]  /*6490*/  ISETP.GT.AND P2, PT, R4, 0x18, PT ;  /* 0x000000180400780c */ /* 0x000fe20003f44270 */
[----:B------:R-:W-:Y:S01]  /*64a0*/  FMUL R55, R55, R88 ;  /* 0x0000005837377220 */ /* 0x000fe20000400000 */
[----:B------:R-:W-:-:S02]  /*64b0*/  F2FP.F16.F32.PACK_AB R41, RZ, R41 ;  /* 0x00000029ff29723e */ /* 0x000fc400000000ff */
[----:B------:R-:W-:Y:S02]  /*64c0*/  F2FP.F16.F32.PACK_AB R42, RZ, R42 ;  /* 0x0000002aff2a723e */ /* 0x000fe400000000ff */
[----:B------:R-:W-:Y:S02]  /*64d0*/  F2FP.F16.F32.PACK_AB R43, RZ, R43 ;  /* 0x0000002bff2b723e */ /* 0x000fe400000000ff */
[----:B------:R-:W-:Y:S02]  /*64e0*/  F2FP.F16.F32.PACK_AB R44, RZ, R44 ;  /* 0x0000002cff2c723e */ /* 0x000fe400000000ff */
[----:B------:R-:W-:Y:S01]  /*64f0*/  F2FP.F16.F32.PACK_AB R45, RZ, R45 ;  /* 0x0000002dff2d723e */ /* 0x000fe200000000ff */
[----:B------:R-:W-:Y:S01]  /*6500*/  @P0 STG.E.U16 desc[UR36][R8.64+0x22], R67 ;  /* 0x0000224308000986 */ /* 0x000fe2000c101524 */
[----:B------:R-:W-:Y:S02]  /*6510*/  ISETP.GT.AND P0, PT, R3, RZ, P2 ;  /* 0x000000ff0300720c */ /* 0x000fe40001704270 */
[----:B------:R-:W-:-:S02]  /*6520*/  F2FP.F16.F32.PACK_AB R46, RZ, R46 ;  /* 0x0000002eff2e723e */ /* 0x000fc400000000ff */
[----:B------:R-:W-:Y:S02]  /*6530*/  F2FP.F16.F32.PACK_AB R47, RZ, R47 ;  /* 0x0000002fff2f723e */ /* 0x000fe400000000ff */
[----:B------:R-:W-:Y:S02]  /*6540*/  F2FP.F16.F32.PACK_AB R48, RZ, R48 ;  /* 0x00000030ff30723e */ /* 0x000fe400000000ff */
[----:B------:R-:W-:Y:S02]  /*6550*/  F2FP.F16.F32.PACK_AB R49, RZ, R49 ;  /* 0x00000031ff31723e */ /* 0x000fe400000000ff */
[----:B------:R-:W-:Y:S02]  /*6560*/  F2FP.F16.F32.PACK_AB R50, RZ, R50 ;  /* 0x00000032ff32723e */ /* 0x000fe400000000ff */
[----:B------:R-:W-:Y:S01]  /*6570*/  F2FP.F16.F32.PACK_AB R51, RZ, R51 ;  /* 0x00000033ff33723e */ /* 0x000fe200000000ff */
[----:B0-----:R-:W-:Y:S01]  /*6580*/  @P0 IMAD.MOV.U32 R10, RZ, RZ, R14 ;  /* 0x000000ffff0a0224 */ /* 0x001fe200078e000e */
[----:B------:R-:W-:Y:S01]  /*6590*/  F2FP.F16.F32.PACK_AB R52, RZ, R52 ;  /* 0x00000034ff34723e */ /* 0x000fe200000000ff */
[----:B------:R-:W-:Y:S01]  /*65a0*/  @P0 IMAD.MOV.U32 R11, RZ, RZ, R15 ;  /* 0x000000ffff0b0224 */ /* 0x000fe200078e000f */
[----:B------:R-:W-:-:S02]  /*65b0*/  F2FP.F16.F32.PACK_AB R53, RZ, R53 ;  /* 0x00000035ff35723e */ /* 0x000fc400000000ff */
[----:B------:R-:W-:Y:S02]  /*65c0*/  F2FP.F16.F32.PACK_AB R54, RZ, R54 ;  /* 0x00000036ff36723e */ /* 0x000fe400000000ff */
[----:B------:R0:W-:Y:S01]  /*65d0*/  @P0 STG.E.U16 desc[UR36][R10.64+0x30], R68 ;  /* 0x000030440a000986 */ /* 0x0001e2000c101524 */
[----:B------:R-:W-:Y:S02]  /*65e0*/  ISETP.GT.AND P0, PT, R3, RZ, P1 ;  /* 0x000000ff0300720c */ /* 0x000fe40000f04270 */
[----:B------:R-:W-:-:S11]  /*65f0*/  F2FP.F16.F32.PACK_AB R55, RZ, R55 ;  /* 0x00000037ff37723e */ /* 0x000fd600000000ff */
[----:B0-----:R-:W-:Y:S02]  /*6600*/  @P0 IMAD.MOV.U32 R10, RZ, RZ, R14 ;  /* 0x000000ffff0a0224 */ /* 0x001fe400078e000e */
[----:B------:R-:W-:-:S05]  /*6610*/  @P0 IMAD.MOV.U32 R11, RZ, RZ, R15 ;  /* 0x000000ffff0b0224 */ /* 0x000fca00078e000f */
[----:B------:R0:W-:Y:S01]  /*6620*/  @P0 STG.E.U16 desc[UR36][R10.64+0x32], R69 ;  /* 0x000032450a000986 */ /* 0x0001e2000c101524 */
[----:B------:R-:W-:Y:S02]  /*6630*/  ISETP.GT.AND P0, PT, R3, 0x8, P2 ;  /* 0x000000080300780c */ /* 0x000fe40001704270 */
[----:B------:R-:W-:-:S11]  /*6640*/  ISETP.GT.AND P2, PT, R4, 0x20, PT ;  /* 0x000000200400780c */ /* 0x000fd60003f44270 */
[----:B------:R-:W-:Y:S01]  /*6650*/  @P0 STG.E.U16 desc[UR36][R8.64+0x30], R70 ;  /* 0x0000304608000986 */ /* 0x000fe2000c101524 */
[----:B------:R-:W-:Y:S02]  /*6660*/  ISETP.GT.AND P0, PT, R3, 0x8, P1 ;  /* 0x000000080300780c */ /* 0x000fe40000f04270 */
[----:B------:R-:W-:-:S11]  /*6670*/  ISETP.GT.AND P1, PT, R4, 0x21, PT ;  /* 0x000000210400780c */ /* 0x000fd60003f24270 */
[----:B------:R-:W-:Y:S01]  /*6680*/  @P0 STG.E.U16 desc[UR36][R8.64+0x32], R71 ;  /* 0x0000324708000986 */ /* 0x000fe2000c101524 */
[----:B------:R-:W-:-:S13]  /*6690*/  ISETP.GT.AND P0, PT, R3, RZ, P2 ;  /* 0x000000ff0300720c */ /* 0x000fda0001704270 */
[----:B0-----:R-:W-:Y:S02]  /*66a0*/  @P0 IMAD.MOV.U32 R10, RZ, RZ, R14 ;  /* 0x000000ffff0a0224 */ /* 0x001fe400078e000e */
[----:B------:R-:W-:-:S05]  /*66b0*/  @P0 IMAD.MOV.U32 R11, RZ, RZ, R15 ;  /* 0x000000ffff0b0224 */ /* 0x000fca00078e000f */
[----:B------:R0:W-:Y:S01]  /*66c0*/  @P0 STG.E.U16 desc[UR36][R10.64+0x40], R72 ;  /* 0x000040480a000986 */ /* 0x0001e2000c101524 */
[----:B------:R-:W-:-:S13]  /*66d0*/  ISETP.GT.AND P0, PT, R3, RZ, P1 ;  /* 0x000000ff0300720c */ /* 0x000fda0000f04270 */
[----:B0-----:R-:W-:Y:S02]  /*66e0*/  @P0 IMAD.MOV.U32 R10, RZ, RZ, R14 ;  /* 0x000000ffff0a0224 */ /* 0x001fe400078e000e */
[----:B------:R-:W-:-:S05]  /*66f0*/  @P0 IMAD.MOV.U32 R11, RZ, RZ, R15 ;  /* 0x000000ffff0b0224 */ /* 0x000fca00078e000f */
[----:B------:R0:W-:Y:S01]  /*6700*/  @P0 STG.E.U16 desc[UR36][R10.64+0x42], R73 ;  /* 0x000042490a000986 */ /* 0x0001e2000c101524 */
[----:B------:R-:W-:Y:S02]  /*6710*/  ISETP.GT.AND P0, PT, R3, 0x8, P2 ;  /* 0x000000080300780c */ /* 0x000fe40001704270 */
[----:B------:R-:W-:-:S11]  /*6720*/  ISETP.GT.AND P2, PT, R4, 0x38, PT ;  /* 0x000000380400780c */ /* 0x000fd60003f44270 */
[----:B------:R-:W-:Y:S01]  /*6730*/  @P0 STG.E.U16 desc[UR36][R8.64+0x40], R74 ;  /* 0x0000404a08000986 */ /* 0x000fe2000c101524 */
[----:B------:R-:W-:-:S13]  /*6740*/  ISETP.GT.AND P0, PT, R3, 0x8, P1 ;  /* 0x000000080300780c */ /* 0x000fda0000f04270 */
        /* <DEDUP_REMOVED lines=9> */
[----:B------:R-:W-:-:S13]  /*67e0*/  ISETP.GT.AND P0, PT, R3, 0x8, P5 ;  /* 0x000000080300780c */ /* 0x000fda0002f04270 */
[----:B------:R-:W-:Y:S01]  /*67f0*/  @P0 STG.E.U16 desc[UR36][R8.64+0x50], R78 ;  /* 0x0000504e08000986 */ /* 0x000fe2000c101524 */
[----:B------:R-:W-:-:S13]  /*6800*/  ISETP.GT.AND P0, PT, R3, 0x8, P4 ;  /* 0x000000080300780c */ /* 0x000fda0002704270 */
[----:B------:R-:W-:Y:S01]  /*6810*/  @P0 STG.E.U16 desc[UR36][R8.64+0x52], R79 ;  /* 0x0000524f08000986 */ /* 0x000fe2000c101524 */
[----:B------:R-:W-:-:S13]  /*6820*/  ISETP.GT.AND P0, PT, R3, RZ, P3 ;  /* 0x000000ff0300720c */ /* 0x000fda0001f04270 */
[----:B0-----:R-:W-:Y:S02]  /*6830*/  @P0 IMAD.MOV.U32 R10, RZ, RZ, R14 ;  /* 0x000000ffff0a0224 */ /* 0x001fe400078e000e */
[----:B------:R-:W-:-:S05]  /*6840*/  @P0 IMAD.MOV.U32 R11, RZ, RZ, R15 ;  /* 0x000000ffff0b0224 */ /* 0x000fca00078e000f */
[----:B------:R0:W-:Y:S01]  /*6850*/  @P0 STG.E.U16 desc[UR36][R10.64+0x60], R80 ;  /* 0x000060500a000986 */ /* 0x0001e2000c101524 */
[----:B------:R-:W-:-:S04]  /*6860*/  ISETP.GT.AND P0, PT, R4, 0x31, PT ;  /* 0x000000310400780c */ /* 0x000fc80003f04270 */
        /* <DEDUP_REMOVED lines=8> */
[----:B------:R-:W-:-:S05]  /*68f0*/  IADD3 R12, P1, R89, R8, RZ ;  /* 0x00000008590c7210 */ /* 0x000fca0007f3e0ff */
[----:B------:R-:W-:Y:S01]  /*6900*/  IMAD.X R13, R57, 0x1, R9, P1 ;  /* 0x00000001390d7824 */ /* 0x000fe200008e0609 */
[----:B------:R-:W-:-:S13]  /*6910*/  ISETP.GT.AND P1, PT, R3, RZ, P2 ;  /* 0x000000ff0300720c */ /* 0x000fda0001724270 */
[----:B------:R-:W-:Y:S01]  /*6920*/  @P1 STG.E.U16 desc[UR36][R14.64+0x70], R84 ;  /* 0x000070540e001986 */ /* 0x000fe2000c101524 */
[----:B------:R-:W-:-:S05]  /*6930*/  IADD3 R20, P1, R89, R8, RZ ;  /* 0x0000000859147210 */ /* 0x000fca0007f3e0ff */
[----:B------:R-:W-:Y:S01]  /*6940*/  IMAD.X R21, R57, 0x1, R9, P1 ;  /* 0x0000000139157824 */ /* 0x000fe200008e0609 */
[----:B0-----:R-:W-:-:S05]  /*6950*/  IADD3 R10, P1, R89, R14, RZ ;  /* 0x0000000e590a7210 */ /* 0x001fca0007f3e0ff */
[----:B------:R-:W-:Y:S01]  /*6960*/  IMAD.X R11, R57, 0x1, R15, P1 ;  /* 0x00000001390b7824 */ /* 0x000fe200008e060f */
[----:B------:R-:W-:-:S04]  /*6970*/  ISETP.GT.AND P1, PT, R4, 0x39, PT ;  /* 0x000000390400780c */ /* 0x000fc80003f24270 */
[----:B------:R-:W-:-:S13]  /*6980*/  ISETP.GT.AND P5, PT, R3, RZ, P1 ;  /* 0x000000ff0300720c */ /* 0x000fda0000fa4270 */
[----:B------:R-:W-:Y:S01]  /*6990*/  @P5 STG.E.U16 desc[UR36][R14.64+0x72], R85 ;  /* 0x000072550e005986 */ /* 0x000fe2000c101524 */
[----:B------:R-:W-:-:S13]  /*69a0*/  ISETP.GT.AND P5, PT, R3, 0x8, P2 ;  /* 0x000000080300780c */ /* 0x000fda00017a4270 */
[----:B------:R-:W-:Y:S01]  /*69b0*/  @P5 STG.E.U16 desc[UR36][R8.64+0x70], R86 ;  /* 0x0000705608005986 */ /* 0x000fe2000c101524 */
[----:B------:R-:W-:-:S13]  /*69c0*/  ISETP.GT.AND P5, PT, R3, 0x8, P1 ;  /* 0x000000080300780c */ /* 0x000fda0000fa4270 */
[----:B------:R0:W-:Y:S01]  /*69d0*/  @P5 STG.E.U16 desc[UR36][R8.64+0x72], R87 ;  /* 0x0000725708005986 */ /* 0x0001e2000c101524 */
[C---:B------:R-:W-:Y:S02]  /*69e0*/  ISETP.GT.AND P5, PT, R3.reuse, 0x80, P6 ;  /* 0x000000800300780c */ /* 0x040fe400037a4270 */
[----:B------:R-:W-:-:S11]  /*69f0*/  ISETP.GT.AND P6, PT, R3, 0x88, P6 ;  /* 0x000000880300780c */ /* 0x000fd600037c4270 */
[----:B------:R-:W-:Y:S01]  /*6a00*/  @P5 STG.E.U16 desc[UR36][R10.64], R24 ;  /* 0x000000180a005986 */ /* 0x000fe2000c101524 */
[----:B------:R-:W-:-:S04]  /*6a10*/  ISETP.GT.AND P5, PT, R4, 0x1, PT ;  /* 0x000000010400780c */ /* 0x000fc80003fa4270 */
[----:B------:R-:W-:-:S13]  /*6a20*/  ISETP.GT.AND P5, PT, R3, 0x80, P5 ;  /* 0x000000800300780c */ /* 0x000fda0002fa4270 */
[----:B0-----:R-:W-:Y:S02]  /*6a30*/  @P5 IMAD.MOV.U32 R8, RZ, RZ, R10 ;  /* 0x000000ffff085224 */ /* 0x001fe400078e000a */
[----:B------:R-:W-:-:S05]  /*6a40*/  @P5 IMAD.MOV.U32 R9, RZ, RZ, R11 ;  /* 0x000000ffff095224 */ /* 0x000fca00078e000b */
[----:B------:R0:W-:Y:S01]  /*6a50*/  @P5 STG.E.U16 desc[UR36][R8.64+0x2], R25 ;  /* 0x0000021908005986 */ /* 0x0001e2000c101524 */
[----:B------:R-:W-:-:S03]  /*6a60*/  ISETP.NE.AND P5, PT, R5, RZ, PT ;  /* 0x000000ff0500720c */ /* 0x000fc60003fa5270 */
[----:B------:R-:W-:Y:S01]  /*6a70*/  @P6 STG.E.U16 desc[UR36][R12.64], R26 ;  /* 0x0000001a0c006986 */ /* 0x000fe2000c101524 */
[----:B------:R-:W-:-:S04]  /*6a80*/  ISETP.GT.AND P6, PT, R4, 0x1, PT ;  /* 0x000000010400780c */ /* 0x000fc80003fc4270 */
[----:B------:R-:W-:-:S13]  /*6a90*/  ISETP.GT.AND P6, PT, R3, 0x88, P6 ;  /* 0x000000880300780c */ /* 0x000fda00037c4270 */
[----:B------:R-:W-:Y:S01]  /*6aa0*/  @P6 STG.E.U16 desc[UR36][R20.64+0x2], R27 ;  /* 0x0000021b14006986 */ /* 0x000fe2000c101524 */
[----:B------:R-:W-:-:S04]  /*6ab0*/  ISETP.GT.AND P6, PT, R4, 0x8, PT ;  /* 0x000000080400780c */ /* 0x000fc80003fc4270 */
[----:B------:R-:W-:-:S13]  /*6ac0*/  ISETP.GT.AND P6, PT, R3, 0x80, P6 ;  /* 0x000000800300780c */ /* 0x000fda00037c4270 */
[----:B0-----:R-:W-:Y:S02]  /*6ad0*/  @P6 IMAD.MOV.U32 R8, RZ, RZ, R10 ;  /* 0x000000ffff086224 */ /* 0x001fe400078e000a */
[----:B------:R-:W-:-:S05]  /*6ae0*/  @P6 IMAD.MOV.U32 R9, RZ, RZ, R11 ;  /* 0x000000ffff096224 */ /* 0x000fca00078e000b */
[----:B------:R0:W-:Y:S01]  /*6af0*/  @P6 STG.E.U16 desc[UR36][R8.64+0x10], R28 ;  /* 0x0000101c08006986 */ /* 0x0001e2000c101524 */
[----:B------:R-:W-:-:S04]  /*6b00*/  ISETP.GT.AND P6, PT, R4, 0x9, PT ;  /* 0x000000090400780c */ /* 0x000fc80003fc4270 */
[----:B------:R-:W-:-:S13]  /*6b10*/  ISETP.GT.AND P6, PT, R3, 0x80, P6 ;  /* 0x000000800300780c */ /* 0x000fda00037c4270 */
[----:B0-----:R-:W-:Y:S02]  /*6b20*/  @P6 IMAD.MOV.U32 R8, RZ, RZ, R10 ;  /* 0x000000ffff086224 */ /* 0x001fe400078e000a */
[----:B------:R-:W-:-:S05]  /*6b30*/  @P6 IMAD.MOV.U32 R9, RZ, RZ, R11 ;  /* 0x000000ffff096224 */ /* 0x000fca00078e000b */
[----:B------:R0:W-:Y:S01]  /*6b40*/  @P6 STG.E.U16 desc[UR36][R8.64+0x12], R29 ;  /* 0x0000121d08006986 */ /* 0x0001e2000c101524 */
[----:B------:R-:W-:-:S04]  /*6b50*/  ISETP.GT.AND P6, PT, R4, 0x8, PT ;  /* 0x000000080400780c */ /* 0x000fc80003fc4270 */
[----:B------:R-:W-:-:S13]  /*6b60*/  ISETP.GT.AND P6, PT, R3, 0x88, P6 ;  /* 0x000000880300780c */ /* 0x000fda00037c4270 */
        /* <DEDUP_REMOVED lines=45> */
[----:B------:R-:W-:Y:S01]  /*6e40*/  @P6 STG.E.U16 desc[UR36][R8.64+0x42], R41 ;  /* 0x0000422908006986 */ /* 0x000fe2000c101524 */
[----:B------:R-:W-:-:S04]  /*6e50*/  ISETP.GT.AND P6, PT, R4, 0x20, PT ;  /* 0x000000200400780c */ /* 0x000fc80003fc4270 */
[----:B------:R-:W-:-:S13]  /*6e60*/  ISETP.GT.AND P6, PT, R3, 0x88, P6 ;  /* 0x000000880300780c */ /* 0x000fda00037c4270 */
[----:B------:R-:W-:Y:S01]  /*6e70*/  @P6 STG.E.U16 desc[UR36][R6.64+0x40], R42 ;  /* 0x0000402a06006986 */ /* 0x000fe2000c101524 */
[----:B------:R-:W-:-:S04]  /*6e80*/  ISETP.GT.AND P6, PT, R4, 0x21, PT ;  /* 0x000000210400780c */ /* 0x000fc80003fc4270 */
[----:B------:R-:W-:-:S13]  /*6e90*/  ISETP.GT.AND P6, PT, R3, 0x88, P6 ;  /* 0x000000880300780c */ /* 0x000fda00037c4270 */
[----:B------:R-:W-:Y:S02]  /*6ea0*/  @P6 IMAD.MOV.U32 R4, RZ, RZ, R6 ;  /* 0x000000ffff046224 */ /* 0x000fe400078e0006 */
[----:B------:R-:W-:-:S05]  /*6eb0*/  @P6 IMAD.MOV.U32 R5, RZ, RZ, R7 ;  /* 0x000000ffff056224 */ /* 0x000fca00078e0007 */
[----:B------:R0:W-:Y:S01]  /*6ec0*/  @P6 STG.E.U16 desc[UR36][R4.64+0x42], R43 ;  /* 0x0000422b04006986 */ /* 0x0001e2000c101524 */
[C---:B------:R-:W-:Y:S02]  /*6ed0*/  ISETP.GT.AND P6, PT, R3.reuse, 0x80, P5 ;  /* 0x000000800300780c */ /* 0x040fe40002fc4270 */
[----:B------:R-:W-:-:S11]  /*6ee0*/  ISETP.GT.AND P5, PT, R3, 0x88, P5 ;  /* 0x000000880300780c */ /* 0x000fd60002fa4270 */
[----:B0-----:R-:W-:Y:S02]  /*6ef0*/  @P6 IMAD.MOV.U32 R4, RZ, RZ, R10 ;  /* 0x000000ffff046224 */ /* 0x001fe400078e000a */
[----:B------:R-:W-:-:S05]  /*6f00*/  @P6 IMAD.MOV.U32 R5, RZ, RZ, R11 ;  /* 0x000000ffff056224 */ /* 0x000fca00078e000b */
[----:B------:R0:W-:Y:S01]  /*6f10*/  @P6 STG.E.U16 desc[UR36][R4.64+0x50], R44 ;  /* 0x0000502c04006986 */ /* 0x0001e2000c101524 */
[C---:B------:R-:W-:Y:S02]  /*6f20*/  ISETP.GT.AND P6, PT, R3.reuse, 0x80, P4 ;  /* 0x000000800300780c */ /* 0x040fe400027c4270 */
[----:B------:R-:W-:-:S11]  /*6f30*/  ISETP.GT.AND P4, PT, R3, 0x88, P4 ;  /* 0x000000880300780c */ /* 0x000fd60002784270 */
[----:B0-----:R-:W-:Y:S02]  /*6f40*/  @P6 IMAD.MOV.U32 R4, RZ, RZ, R10 ;  /* 0x000000ffff046224 */ /* 0x001fe400078e000a */
[----:B------:R-:W-:-:S05]  /*6f50*/  @P6 IMAD.MOV.U32 R5, RZ, RZ, R11 ;  /* 0x000000ffff056224 */ /* 0x000fca00078e000b */
[----:B------:R0:W-:Y:S02]  /*6f60*/  @P6 STG.E.U16 desc[UR36][R4.64+0x52], R45 ;  /* 0x0000522d04006986 */ /* 0x0001e4000c101524 */
[----:B0-----:R-:W-:Y:S02]  /*6f70*/  @P5 IMAD.MOV.U32 R4, RZ, RZ, R6 ;  /* 0x000000ffff045224 */ /* 0x001fe400078e0006 */
[----:B------:R-:W-:-:S05]  /*6f80*/  @P5 IMAD.MOV.U32 R5, RZ, RZ, R7 ;  /* 0x000000ffff055224 */ /* 0x000fca00078e0007 */
[----:B------:R0:W-:Y:S01]  /*6f90*/  @P5 STG.E.U16 desc[UR36][R4.64+0x50], R46 ;  /* 0x0000502e04005986 */ /* 0x0001e2000c101524 */
[C---:B------:R-:W-:Y:S02]  /*6fa0*/  ISETP.GT.AND P5, PT, R3.reuse, 0x80, P3 ;  /* 0x000000800300780c */ /* 0x040fe40001fa4270 */
[----:B------:R-:W-:Y:S01]  /*6fb0*/  ISETP.GT.AND P3, PT, R3, 0x88, P3 ;  /* 0x000000880300780c */ /* 0x000fe20001f64270 */
        /* <DEDUP_REMOVED lines=17> */
[----:B------:R0:W-:Y:S02]  /*70d0*/  @P3 STG.E.U16 desc[UR36][R4.64+0x60], R50 ;  /* 0x0000603204003986 */ /* 0x0001e4000c101524 */
[----:B0-----:R-:W-:Y:S02]  /*70e0*/  @P0 IMAD.MOV.U32 R4, RZ, RZ, R6 ;  /* 0x000000ffff040224 */ /* 0x001fe400078e0006 */
[----:B------:R-:W-:-:S05]  /*70f0*/  @P0 IMAD.MOV.U32 R5, RZ, RZ, R7 ;  /* 0x000000ffff050224 */ /* 0x000fca00078e0007 */
[----:B------:R0:W-:Y:S02]  /*7100*/  @P0 STG.E.U16 desc[UR36][R4.64+0x62], R51 ;  /* 0x0000623304000986 */ /* 0x0001e4000c101524 */
[----:B0-----:R-:W-:Y:S02]  /*7110*/  @P5 IMAD.MOV.U32 R4, RZ, RZ, R10 ;  /* 0x000000ffff045224 */ /* 0x001fe400078e000a */
[----:B------:R-:W-:-:S05]  /*7120*/  @P5 IMAD.MOV.U32 R5, RZ, RZ, R11 ;  /* 0x000000ffff055224 */ /* 0x000fca00078e000b */
[----:B------:R0:W-:Y:S04]  /*7130*/  @P5 STG.E.U16 desc[UR36][R4.64+0x70], R52 ;  /* 0x0000703404005986 */ /* 0x0001e8000c101524 */
[----:B------:R1:W-:Y:S01]  /*7140*/  @P4 STG.E.U16 desc[UR36][R10.64+0x72], R53 ;  /* 0x000072350a004986 */ /* 0x0003e2000c101524 */
[----:B0-----:R-:W-:Y:S02]  /*7150*/  @P2 IMAD.MOV.U32 R4, RZ, RZ, R6 ;  /* 0x000000ffff042224 */ /* 0x001fe400078e0006 */
[----:B------:R-:W-:-:S05]  /*7160*/  @P2 IMAD.MOV.U32 R5, RZ, RZ, R7 ;  /* 0x000000ffff052224 */ /* 0x000fca00078e0007 */
[----:B------:R1:W-:Y:S04]  /*7170*/  @P2 STG.E.U16 desc[UR36][R4.64+0x70], R54 ;  /* 0x0000703604002986 */ /* 0x0003e8000c101524 */
[----:B------:R1:W-:Y:S02]  /*7180*/  @P1 STG.E.U16 desc[UR36][R6.64+0x72], R55 ;  /* 0x0000723706001986 */ /* 0x0003e4000c101524 */
.L_x_158:
[----:B------:R-:W-:Y:S05]  /*7190*/  BSYNC B0 ;  /* 0x0000000000007941 */ /* 0x000fea0003800000 */
.L_x_34:
[----:B------:R-:W-:Y:S01]  /*71a0*/  ULDC UR4, c[0x0][0xc] ;  /* 0x0000030000047ab9 */ /* 0x000fe20000000800 */
[----:B------:R-:W-:Y:S01]  /*71b0*/  ULDC UR5, c[0x0][0x10] ;  /* 0x0000040000057ab9 */ /* 0x000fe20000000800 */
[----:B------:R-:W2:Y:S01]  /*71c0*/  LDC R3, c[0x0][0x14] ;  /* 0x00000500ff037b82 */ /* 0x000ea20000000800 */
[----:B------:R-:W-:Y:S01]  /*71d0*/  UIMAD.WIDE.U32 UR4, UR4, UR5, URZ ;  /* 0x00000005040472a5 */ /* 0x000fe2000f8e003f */
[----:B------:R-:W-:Y:S02]  /*71e0*/  IMAD.MOV.U32 R92, RZ, RZ, -0x1 ;  /* 0xffffffffff5c7424 */ /* 0x000fe400078e00ff */
[----:B------:R-:W-:-:S03]  /*71f0*/  IMAD.MOV.U32 R89, RZ, RZ, -0x1 ;  /* 0xffffffffff597424 */ /* 0x000fc600078e00ff */
[----:B--2---:R-:W-:-:S04]  /*7200*/  IMAD.WIDE.U32 R16, R3, UR4, R16 ;  /* 0x0000000403107c25 */ /* 0x004fc8000f8e0010 */
[----:B------:R-:W-:Y:S01]  /*7210*/  IMAD R3, R3, UR5, RZ ;  /* 0x0000000503037c24 */ /* 0x000fe2000f8e02ff */
[----:B------:R-:W-:Y:S02]  /*7220*/  ULDC.64 UR4, c[0x0][0x650] ;  /* 0x0001940000047ab9 */ /* 0x000fe40000000a00 */
[----:B------:R-:W-:Y:S01]  /*7230*/  ISETP.GE.U32.AND P0, PT, R16, UR4, PT ;  /* 0x0000000410007c0c */ /* 0x000fe2000bf06070 */
[--C-:B------:R-:W-:Y:S01]  /*7240*/  IMAD.IADD R17, R17, 0x1, R3.reuse ;  /* 0x0000000111117824 */ /* 0x100fe200078e0203 */
[----:B------:R-:W-:-:S04]  /*7250*/  PRMT R3, RZ, 0x7610, R3 ;  /* 0x00007610ff037816 */ /* 0x000fc80000000003 */
[----:B------:R-:W-:-:S13]  /*7260*/  ISETP.GE.U32.AND.EX P0, PT, R17, UR5, PT, P0 ;  /* 0x0000000511007c0c */ /* 0x000fda000bf06100 */
[----:B------:R-:W-:Y:S05]  /*7270*/  @P0 BRA `(.L_x_159) ;  /* 0x0000000400640947 */ /* 0x000fea0003800000 */
[----:B0-----:R-:W0:Y:S01]  /*7280*/  S2R R12, SR_CTAID.X ;  /* 0x00000000000c7919 */ /* 0x001e220000002500 */
[----:B-1-34-:R-:W1:Y:S01]  /*7290*/  LDC.64 R10, c[0x0][0x628] ;  /* 0x00018a00ff0a7b82 */ /* 0x01ae620000000a00 */
[----:B------:R-:W-:Y:S01]  /*72a0*/  ULDC UR4, c[0x0][0x150] ;  /* 0x0000540000047ab9 */ /* 0x000fe20000000800 */
[----:B------:R-:W-:Y:S01]  /*72b0*/  IMAD.MOV.U32 R8, RZ, RZ, R16 ;  /* 0x000000ffff087224 */ /* 0x000fe200078e0010 */
[----:B------:R-:W2:Y:S01]  /*72c0*/  S2R R24, SR_CTAID.Y ;  /* 0x0000000000187919 */ /* 0x000ea20000002600 */
[----:B------:R-:W-:-:S04]  /*72d0*/  IMAD.MOV.U32 R9, RZ, RZ, R17 ;  /* 0x000000ffff097224 */ /* 0x000fc800078e0011 */
[----:B------:R-:W3:Y:S08]  /*72e0*/  LDC R21, c[0x0][0x144] ;  /* 0x00005100ff157b82 */ /* 0x000ef00000000800 */
[----:B------:R-:W4:Y:S08]  /*72f0*/  LDC R0, c[0x0][0x630] ;  /* 0x00018c00ff007b82 */ /* 0x000f300000000800 */
[----:B------:R-:W2:Y:S01]  /*7300*/  LDC.64 R14, c[0x0][0x620] ;  /* 0x00018800ff0e7b82 */ /* 0x000ea20000000a00 */
[----:B-1----:R-:W-:-:S04]  /*7310*/  ISETP.NE.U32.AND P0, PT, R10, RZ, PT ;  /* 0x000000ff0a00720c */ /* 0x002fc80003f05070 */
[----:B------:R-:W-:Y:S02]  /*7320*/  ISETP.NE.AND.EX P0, PT, R11, RZ, PT, P0 ;  /* 0x000000ff0b00720c */ /* 0x000fe40003f05300 */
[----:B0-----:R-:W-:-:S05]  /*7330*/  I2FP.F32.U32 R3, R12 ;  /* 0x0000000c00037245 */ /* 0x001fca0000201000 */
[----:B------:R-:W-:-:S04]  /*7340*/  FMUL R3, R3, UR4 ;  /* 0x0000000403037c20 */ /* 0x000fc80008400000 */
[----:B------:R0:W1:Y:S02]  /*7350*/  F2I.U32.TRUNC.NTZ R20, R3 ;  /* 0x0000000300147305 */ /* 0x000064000020f000 */
[----:B---34-:R-:W-:Y:S05]  /*7360*/  @!P0 BRA `(.L_x_160) ;  /* 0x0000000000288947 */ /* 0x018fea0003800000 */
[----:B0-----:R-:W0:Y:S02]  /*7370*/  LDC R3, c[0x0][0x634] ;  /* 0x00018d00ff037b82 */ /* 0x001e240000000800 */
        /* <DEDUP_REMOVED lines=9> */
.L_x_160:
[----:B------:R-:W3:Y:S01]  /*7410*/  LDC.64 R28, c[0x0][0x640] ;  /* 0x00019000ff1c7b82 */ /* 0x000ee20000000a00 */
[-CC-:B------:R-:W-:Y:S01]  /*7420*/  SHF.R.U64 R89, R8, R0.reuse, R9.reuse ;  /* 0x0000000008597219 */ /* 0x180fe20000001209 */
[----:B-1----:R-:W-:Y:S01]  /*7430*/  IMAD.MOV R20, RZ, RZ, -R20 ;  /* 0x000000ffff147224 */ /* 0x002fe200078e0a14 */
[----:B------:R-:W-:Y:S01]  /*7440*/  SHF.R.U32.HI R0, RZ, R0, R9 ;  /* 0x00000000ff007219 */ /* 0x000fe20000011609 */
[----:B------:R-:W-:Y:S01]  /*7450*/  ULDC UR4, c[0x0][0x154] ;  /* 0x0000550000047ab9 */ /* 0x000fe20000000800 */
[----:B0-----:R-:W-:Y:S01]  /*7460*/  IADD3 R3, P0, RZ, -R89, RZ ;  /* 0x80000059ff037210 */ /* 0x001fe20007f1e0ff */
[----:B------:R-:W-:Y:S02]  /*7470*/  IMAD R21, R21, R20, R12 ;  /* 0x0000001415157224 */ /* 0x000fe400078e020c */
[----:B------:R-:W0:Y:S01]  /*7480*/  LDC R6, c[0x0][0x618] ;  /* 0x00018600ff067b82 */ /* 0x000e220000000800 */
[----:B------:R-:W-:Y:S02]  /*7490*/  IMAD.MOV.U32 R7, RZ, RZ, 0x1 ;  /* 0x00000001ff077424 */ /* 0x000fe400078e00ff */
[----:B------:R-:W-:-:S04]  /*74a0*/  IMAD.X R5, RZ, RZ, ~R0, P0 ;  /* 0x000000ffff057224 */ /* 0x000fc800000e0e00 */
[-C--:B--2---:R-:W-:Y:S01]  /*74b0*/  IMAD R0, R5, R14.reuse, RZ ;  /* 0x0000000e05007224 */ /* 0x084fe200078e02ff */
[----:B------:R-:W1:Y:S01]  /*74c0*/  LDC R8, c[0x0][0x608] ;  /* 0x00018200ff087b82 */ /* 0x000e620000000800 */
[----:B------:R-:W-:-:S04]  /*74d0*/  IMAD.WIDE.U32 R4, R3, R14, R16 ;  /* 0x0000000e03047225 */ /* 0x000fc800078e0010 */
[----:B------:R-:W-:Y:S01]  /*74e0*/  IMAD R3, R3, R15, R0 ;  /* 0x0000000f03037224 */ /* 0x000fe200078e0200 */
[----:B------:R-:W-:Y:S02]  /*74f0*/  I2FP.F32.U32 R0, R24 ;  /* 0x0000001800007245 */ /* 0x000fe40000201000 */
[----:B------:R-:W2:Y:S01]  /*7500*/  LDC R26, c[0x0][0x658] ;  /* 0x00019600ff1a7b82 */ /* 0x000ea20000000800 */
[----:B------:R-:W-:Y:S01]  /*7510*/  IMAD.IADD R3, R5, 0x1, R3 ;  /* 0x0000000105037824 */ /* 0x000fe200078e0203 */
[----:B---3--:R-:W-:Y:S01]  /*7520*/  ISETP.NE.U32.AND P0, PT, R28, RZ, PT ;  /* 0x000000ff1c00720c */ /* 0x008fe20003f05070 */
[----:B------:R-:W-:Y:S01]  /*7530*/  FMUL R0, R0, UR4 ;  /* 0x0000000400007c20 */ /* 0x000fe20008400000 */
[----:B------:R-:W-:Y:S02]  /*7540*/  IMAD.MOV.U32 R5, RZ, RZ, -0x1 ;  /* 0xffffffffff057424 */ /* 0x000fe400078e00ff */
[----:B------:R-:W-:Y:S01]  /*7550*/  ISETP.NE.AND.EX P0, PT, R29, RZ, PT, P0 ;  /* 0x000000ff1d00720c */ /* 0x000fe20003f05300 */
[----:B------:R3:W4:Y:S01]  /*7560*/  F2I.U32.TRUNC.NTZ R13, R0 ;  /* 0x00000000000d7305 */ /* 0x000722000020f000 */
[----:B------:R-:W3:Y:S01]  /*7570*/  LDC R15, c[0x0][0x148] ;  /* 0x00005200ff0f7b82 */ /* 0x000ee20000000800 */
[----:B0-----:R-:W-:-:S02]  /*7580*/  SHF.R.U64 R12, R4, R6, R3 ;  /* 0x00000006040c7219 */ /* 0x001fc40000001203 */
[----:B------:R-:W-:-:S05]  /*7590*/  SHF.R.U32.HI R3, RZ, R6, R3 ;  /* 0x00000006ff037219 */ /* 0x000fca0000011603 */
[----:B------:R-:W0:Y:S01]  /*75a0*/  LDC R20, c[0x0][0x600] ;  /* 0x00018000ff147b82 */ /* 0x000e220000000800 */
[-CC-:B-1----:R-:W-:Y:S02]  /*75b0*/  SHF.R.U64 R10, R12, R8.reuse, R3.reuse ;  /* 0x000000080c0a7219 */ /* 0x182fe40000001203 */
[----:B------:R-:W-:-:S05]  /*75c0*/  SHF.R.U32.HI R3, RZ, R8, R3 ;  /* 0x00000008ff037219 */ /* 0x000fca0000011603 */
[----:B------:R-:W1:Y:S01]  /*75d0*/  LDC R27, c[0x0][0x648] ;  /* 0x00019200ff1b7b82 */ /* 0x000e620000000800 */
[-C--:B--2---:R-:W-:Y:S02]  /*75e0*/  SHF.L.U32 R4, R5, R26.reuse, RZ ;  /* 0x0000001a05047219 */ /* 0x084fe400000006ff */
[-CC-:B------:R-:W-:Y:S02]  /*75f0*/  SHF.R.U64 R14, R10, R26.reuse, R3.reuse ;  /* 0x0000001a0a0e7219 */ /* 0x180fe40000001203 */
[----:B------:R-:W-:Y:S02]  /*7600*/  SHF.R.U32.HI R5, RZ, R26, R3 ;  /* 0x0000001aff057219 */ /* 0x000fe40000011603 */
[----:B------:R-:W-:Y:S01]  /*7610*/  LOP3.LUT R25, RZ, R4, RZ, 0x33, !PT ;  /* 0x00000004ff197212 */ /* 0x000fe200078e33ff */
[----:B------:R-:W2:Y:S01]  /*7620*/  LDC R30, c[0x0][0x638] ;  /* 0x00018e00ff1e7b82 */ /* 0x000ea20000000800 */
[----:B------:R-:W-:Y:S01]  /*7630*/  SHF.L.U32 R26, R7, R26, RZ ;  /* 0x0000001a071a7219 */ /* 0x000fe200000006ff */
[----:B------:R-:W-:-:S06]  /*7640*/  IMAD.MOV.U32 R4, RZ, RZ, R14 ;  /* 0x000000ffff047224 */ /* 0x000fcc00078e000e */
[----:B------:R-:W0:Y:S01]  /*7650*/  LDC R31, c[0x0][0x610] ;  /* 0x00018400ff1f7b82 */ /* 0x000e220000000800 */
[----:B----4-:R-:W-:Y:S05]  /*7660*/  @!P0 BRA `(.L_x_161) ;  /* 0x0000000000288947 */ /* 0x010fea0003800000 */
        /* <DEDUP_REMOVED lines=10> */
.L_x_161:
[----:B------:R-:W-:Y:S01]  /*7710*/  ISETP.NE.AND P0, PT, R2, 0x1, PT ;  /* 0x000000010200780c */ /* 0x000fe20003f05270 */
[----:B0-----:R-:W-:Y:S01]  /*7720*/  VIADD R7, R20, 0xffffffff ;  /* 0xffffffff14077836 */ /* 0x001fe20000000000 */
[----:B-1-3--:R-:W-:Y:S01]  /*7730*/  SHF.R.U64 R0, R4, R27, R5 ;  /* 0x0000001b04007219 */ /* 0x00afe20000001205 */
[----:B------:R-:W-:Y:S01]  /*7740*/  IMAD.MOV R13, RZ, RZ, -R13 ;  /* 0x000000ffff0d7224 */ /* 0x000fe200078e0a0d */
[----:B------:R-:W-:Y:S01]  /*7750*/  LOP3.LUT R5, R10, R25, RZ, 0xc0, !PT ;  /* 0x000000190a057212 */ /* 0x000fe200078ec0ff */
[----:B------:R-:W-:Y:S01]  /*7760*/  IMAD.MOV.U32 R4, RZ, RZ, 0x1 ;  /* 0x00000001ff047424 */ /* 0x000fe200078e00ff */
[----:B------:R-:W-:Y:S01]  /*7770*/  LOP3.LUT R12, R12, R7, RZ, 0xc0, !PT ;  /* 0x000000070c0c7212 */ /* 0x000fe200078ec0ff */
[----:B------:R-:W-:Y:S02]  /*7780*/  IMAD.MOV R3, RZ, RZ, -R0 ;  /* 0x000000ffff037224 */ /* 0x000fe400078e0a00 */
[----:B------:R-:W-:Y:S02]  /*7790*/  IMAD R0, R26, R0, R5 ;  /* 0x000000001a007224 */ /* 0x000fe400078e0205 */
[----:B--2---:R-:W-:-:S02]  /*77a0*/  IMAD R3, R3, R30, R14 ;  /* 0x0000001e03037224 */ /* 0x004fc400078e020e */
[----:B------:R-:W-:Y:S02]  /*77b0*/  @P0 IMAD R21, R15, R13, R24 ;  /* 0x0000000d0f150224 */ /* 0x000fe400078e0218 */
[----:B------:R-:W-:Y:S01]  /*77c0*/  IMAD R5, R3, R20, R12 ;  /* 0x0000001403057224 */ /* 0x000fe200078e020c */
[----:B------:R-:W-:Y:S01]  /*77d0*/  PRMT R3, R4, 0x7610, R3 ;  /* 0x0000761004037816 */ /* 0x000fe20000000003 */
[----:B------:R-:W-:-:S05]  /*77e0*/  IMAD R0, R0, R31, R21 ;  /* 0x0000001f00007224 */ /* 0x000fca00078e0215 */
[----:B------:R-:W-:Y:S02]  /*77f0*/  SEL R92, R5, R0, !P0 ;  /* 0x00000000055c7207 */ /* 0x000fe40004000000 */
[----:B------:R-:W-:-:S07]  /*7800*/  SEL R0, R0, R5, !P0 ;  /* 0x0000000500007207 */ /* 0x000fce0004000000 */
.L_x_159:
[----:B------:R-:W-:Y:S01]  /*7810*/  LOP3.LUT P0, RZ, R3, 0xff, RZ, 0xc0, !PT ;  /* 0x000000ff03ff7812 */ /* 0x000fe2000780c0ff */
[----:B------:R-:W-:-:S12]  /*7820*/  IMAD.MOV.U32 R96, RZ, RZ, R0 ;  /* 0x000000ffff607224 */ /* 0x000fd800078e0000 */
[----:B------:R-:W-:Y:S05]  /*7830*/  @P0 BRA `(.L_x_162) ;  /* 0xffffff9800800947 */ /* 0x000fea000383ffff */
[----:B------:R-:W-:Y:S05]  /*7840*/  EXIT ;  /* 0x000000000000794d */ /* 0x000fea0003800000 */
.L_x_7:
        /* <DEDUP_REMOVED lines=26> */
.L_x_164:
[----:B------:R-:W0:Y:S01]  /*79f0*/  LDC.64 R28, c[0x0][0x640] ;  /* 0x00019000ff1c7b82 */ /* 0x000e220000000a00 */
[-CC-:B------:R-:W-:Y:S01]  /*7a00*/  SHF.R.U64 R22, R12, R6.reuse, R13.reuse ;  /* 0x000000060c167219 */ /* 0x180fe2000000120d */
[----:B------:R-:W-:Y:S01]  /*7a10*/  IMAD.MOV.U32 R30, RZ, RZ, 0x1 ;  /* 0x00000001ff1e7424 */ /* 0x000fe200078e00ff */
[----:B------:R-:W-:Y:S02]  /*7a20*/  SHF.R.U32.HI R6, RZ, R6, R13 ;  /* 0x00000006ff067219 */ /* 0x000fe4000001160d */
        /* <DEDUP_REMOVED lines=8> */
[----:B------:R-:W-:Y:S01]  /*7ab0*/  IMAD.IADD R9, R9, 0x1, R11 ;  /* 0x0000000109097824 */ /* 0x000fe200078e020b */
[----:B0-----:R-:W-:-:S04]  /*7ac0*/  ISETP.NE.U32.AND P0, PT, R28, RZ, PT ;  /* 0x000000ff1c00720c */ /* 0x001fc80003f05070 */
[----:B------:R-:W-:Y:S02]  /*7ad0*/  ISETP.NE.AND.EX P0, PT, R29, RZ, PT, P0 ;  /* 0x000000ff1d00720c */ /* 0x000fe40003f05300 */
[----:B------:R-:W0:Y:S01]  /*7ae0*/  LDC R20, c[0x0][0x600] ;  /* 0x00018000ff147b82 */ /* 0x000e220000000800 */
[-CC-:B-1----:R-:W-:Y:S01]  /*7af0*/  SHF.R.U64 R14, R8, R10.reuse, R9.reuse ;  /* 0x0000000a080e7219 */ /* 0x182fe20000001209 */
[----:B------:R-:W-:Y:S01]  /*7b00*/  IMAD.MOV.U32 R8, RZ, RZ, -0x1 ;  /* 0xffffffffff087424 */ /* 0x000fe200078e00ff */
[----:B------:R-:W-:-:S05]  /*7b10*/  SHF.R.U32.HI R9, RZ, R10, R9 ;  /* 0x0000000aff097219 */ /* 0x000fca0000011609 */
[----:B------:R-:W1:Y:S01]  /*7b20*/  LDC R26, c[0x0][0x648] ;  /* 0x00019200ff1a7b82 */ /* 0x000e620000000800 */
[-CC-:B--2---:R-:W-:Y:S02]  /*7b30*/  SHF.R.U64 R21, R14, R12.reuse, R9.reuse ;  /* 0x0000000c0e157219 */ /* 0x184fe40000001209 */
[----:B------:R-:W-:-:S05]  /*7b40*/  SHF.R.U32.HI R6, RZ, R12, R9 ;  /* 0x0000000cff067219 */ /* 0x000fca0000011609 */
[----:B------:R-:W2:Y:S01]  /*7b50*/  LDC R27, c[0x0][0x638] ;  /* 0x00018e00ff1b7b82 */ /* 0x000ea20000000800 */
[-C--:B---3--:R-:W-:Y:S02]  /*7b60*/  SHF.L.U32 R8, R8, R25.reuse, RZ ;  /* 0x0000001908087219 */ /* 0x088fe400000006ff */
[-CC-:B------:R-:W-:Y:S02]  /*7b70*/  SHF.R.U64 R23, R21, R25.reuse, R6.reuse ;  /* 0x0000001915177219 */ /* 0x180fe40000001206 */
[----:B------:R-:W-:Y:S02]  /*7b80*/  LOP3.LUT R32, RZ, R8, RZ, 0x33, !PT ;  /* 0x00000008ff207212 */ /* 0x000fe400078e33ff */
[----:B------:R-:W-:Y:S01]  /*7b90*/  SHF.R.U32.HI R9, RZ, R25, R6 ;  /* 0x00000019ff097219 */ /* 0x000fe20000011606 */
[----:B------:R-:W3:Y:S01]  /*7ba0*/  LDC R31, c[0x0][0x610] ;  /* 0x00018400ff1f7b82 */ /* 0x000ee20000000800 */
[----:B------:R-:W-:Y:S01]  /*7bb0*/  IMAD.MOV.U32 R8, RZ, RZ, R23 ;  /* 0x000000ffff087224 */ /* 0x000fe200078e0017 */
[----:B------:R-:W-:Y:S06]  /*7bc0*/  @!P0 BRA `(.L_x_165) ;  /* 0x0000000000288947 */ /* 0x000fec0003800000 */
        /* <DEDUP_REMOVED lines=10> */
.L_x_165:
[----:B------:R-:W-:Y:S02]  /*7c70*/  ISETP.NE.AND P0, PT, R2, 0x1, PT ;  /* 0x000000010200780c */ /* 0x000fe40003f05270 */
[----:B-1----:R-:W-:Y:S01]  /*7c80*/  SHF.R.U64 R6, R8, R26, R9 ;  /* 0x0000001a08067219 */ /* 0x002fe20000001209 */
[----:B0-----:R-:W-:Y:S01]  /*7c90*/  VIADD R9, R20, 0xffffffff ;  /* 0xffffffff14097836 */ /* 0x001fe20000000000 */
[----:B------:R-:W-:Y:S02]  /*7ca0*/  SHF.L.U32 R30, R30, R25, RZ ;  /* 0x000000191e1e7219 */ /* 0x000fe400000006ff */
[----:B------:R-:W-:Y:S01]  /*7cb0*/  LOP3.LUT R5, R21, R32, RZ, 0xc0, !PT ;  /* 0x0000002015057212 */ /* 0x000fe200078ec0ff */
[----:B------:R-:W-:-:S04]  /*7cc0*/  IMAD.MOV R8, RZ, RZ, -R6 ;  /* 0x000000ffff087224 */ /* 0x000fc800078e0a06 */
[----:B------:R-:W-:Y:S01]  /*7cd0*/  IMAD R6, R30, R6, R5 ;  /* 0x000000061e067224 */ /* 0x000fe200078e0205 */
[----:B------:R-:W-:Y:S01]  /*7ce0*/  LOP3.LUT R5, R14, R9, RZ, 0xc0, !PT ;  /* 0x000000090e057212 */ /* 0x000fe200078ec0ff */
[----:B------:R-:W-:Y:S02]  /*7cf0*/  @P0 IMAD R3, R7, R24, R4 ;  /* 0x0000001807030224 */ /* 0x000fe400078e0204 */
[----:B--2---:R-:W-:Y:S02]  /*7d00*/  IMAD R4, R8, R27, R23 ;  /* 0x0000001b08047224 */ /* 0x004fe400078e0217 */
[----:B---3--:R-:W-:Y:S02]  /*7d10*/  IMAD R3, R6, R31, R3 ;  /* 0x0000001f06037224 */ /* 0x008fe400078e0203 */
[----:B------:R-:W-:Y:S02]  /*7d20*/  IMAD R4, R4, R20, R5 ;  /* 0x0000001404047224 */ /* 0x000fe400078e0205 */
[----:B------:R-:W-:-:S02]  /*7d30*/  IMAD.MOV.U32 R8, RZ, RZ, 0x1 ;  /* 0x00000001ff087424 */ /* 0x000fc400078e00ff */
[----:B------:R-:W-:Y:S01]  /*7d40*/  IMAD.MOV.U32 R6, RZ, RZ, R22 ;  /* 0x000000ffff067224 */ /* 0x000fe200078e0016 */
[----:B------:R-:W-:Y:S02]  /*7d50*/  SEL R20, R4, R3, !P0 ;  /* 0x0000000304147207 */ /* 0x000fe40004000000 */
[----:B------:R-:W-:-:S07]  /*7d60*/  SEL R21, R3, R4, !P0 ;  /* 0x0000000403157207 */ /* 0x000fce0004000000 */
.L_x_163:
[----:B------:R-:W-:-:S08]  /*7d70*/  NOP ;  /* 0x0000000000007918 */ /* 0x000fd00000000000 */
[----:B------:R-:W0:-:S00]  /*7d80*/  USETMAXREG.DEALLOC.CTAPOOL 0x28 ;  /* 0x00000028000079c8 */ /* 0x000e0000080e0500 */
[----:B0-----:R-:W-:-:S13]  /*7d90*/  ISETP.NE.AND P0, PT, R0, RZ, PT ;  /* 0x000000ff0000720c */ /* 0x001fda0003f05270 */
[----:B------:R-:W-:Y:S05]  /*7da0*/  @P0 EXIT ;  /* 0x000000000000094d */ /* 0x000fea0003800000 */
[----:B------:R-:W-:Y:S01]  /*7db0*/  LOP3.LUT P0, RZ, R8, 0xff, RZ, 0xc0, !PT ;  /* 0x000000ff08ff7812 */ /* 0x000fe2000780c0ff */
[----:B------:R-:W-:Y:S02]  /*7dc0*/  IMAD.MOV.U32 R0, RZ, RZ, 0x1 ;  /* 0x00000001ff007424 */ /* 0x000fe400078e00ff */
[----:B------:R-:W-:-:S10]  /*7dd0*/  IMAD.MOV.U32 R3, RZ, RZ, RZ ;  /* 0x000000ffff037224 */ /* 0x000fd400078e00ff */
[----:B------:R-:W-:Y:S05]  /*7de0*/  @!P0 BRA `(.L_x_166) ;  /* 0x0000000c00448947 */ /* 0x000fea0003800000 */
[----:B------:R-:W0:Y:S01]  /*7df0*/  LDC R0, c[0x0][0x28c] ;  /* 0x0000a300ff007b82 */ /* 0x000e220000000800 */
[----:B------:R-:W1:Y:S01]  /*7e00*/  S2R R12, SR_CgaCtaId ;  /* 0x00000000000c7919 */ /* 0x000e620000008800 */
[----:B------:R-:W-:Y:S01]  /*7e10*/  ULDC UR5, c[0x0][0x600] ;  /* 0x0001800000057ab9 */ /* 0x000fe20000000800 */
[----:B------:R-:W-:Y:S01]  /*7e20*/  ULDC UR4, c[0x0][0xc] ;  /* 0x0000030000047ab9 */ /* 0x000fe20000000800 */
[----:B------:R-:W-:Y:S01]  /*7e30*/  UIADD3 UR16, UR5, -0x1, URZ ;  /* 0xffffffff05107890 */ /* 0x000fe2000fffe03f */
[----:B------:R-:W-:Y:S01]  /*7e40*/  BSSY B0, `(.L_x_166) ;  /* 0x00000cb000007945 */ /* 0x000fe20003800000 */
[----:B------:R-:W-:Y:S01]  /*7e50*/  ULDC UR6, c[0x0][0x658] ;  /* 0x0001960000067ab9 */ /* 0x000fe20000000800 */
[----:B------:R-:W-:Y:S01]  /*7e60*/  ULDC UR5, c[0x0][0x10] ;  /* 0x0000040000057ab9 */ /* 0x000fe20000000800 */
[----:B------:R-:W-:Y:S01]  /*7e70*/  UMOV UR7, 0xffffffff ;  /* 0xffffffff00077882 */ /* 0x000fe20000000000 */
[----:B------:R-:W-:Y:S01]  /*7e80*/  UMOV UR8, 0x1 ;  /* 0x0000000100087882 */ /* 0x000fe20000000000 */
[----:B------:R-:W-:Y:S01]  /*7e90*/  UIMAD.WIDE.U32 UR4, UR4, UR5, URZ ;  /* 0x00000005040472a5 */ /* 0x000fe2000f8e003f */
[----:B------:R-:W-:Y:S01]  /*7ea0*/  IMAD.MOV.U32 R9, RZ, RZ, 0x1 ;  /* 0x00000001ff097424 */ /* 0x000fe200078e00ff */
[----:B------:R-:W-:Y:S01]  /*7eb0*/  USHF.L.U32 UR7, UR7, UR6, URZ ;  /* 0x0000000607077299 */ /* 0x000fe2000800063f */
[----:B------:R-:W-:Y:S01]  /*7ec0*/  LOP3.LUT R8, R19, 0x2, RZ, 0xfc, !PT ;  /* 0x0000000213087812 */ /* 0x000fe200078efcff */
[----:B------:R-:W-:-:S02]  /*7ed0*/  USHF.L.U32 UR18, UR8, UR6, URZ ;  /* 0x0000000608127299 */ /* 0x000fc4000800063f */
[----:B------:R-:W-:Y:S01]  /*7ee0*/  ULOP3.LUT UR17, URZ, UR7, URZ, 0x33, !UPT ;  /* 0x000000073f117292 */ /* 0x000fe2000f8e333f */
[----:B------:R-:W-:Y:S01]  /*7ef0*/  ULDC UR6, c[0x0][0x14] ;  /* 0x0000050000067ab9 */ /* 0x000fe20000000800 */
[----:B------:R-:W-:Y:S01]  /*7f00*/  ULDC.64 UR22, c[0x0][0x198] ;  /* 0x0000660000167ab9 */ /* 0x000fe20000000a00 */
[----:B------:R-:W-:Y:S02]  /*7f10*/  UIMAD.WIDE.U32 UR20, UR4, UR6, URZ ;  /* 0x00000006041472a5 */ /* 0x000fe4000f8e003f */
[----:B------:R-:W-:Y:S01]  /*7f20*/  UIMAD UR13, UR5, UR6, URZ ;  /* 0x00000006050d72a4 */ /* 0x000fe2000f8e023f */
[----:B0-----:R-:W-:-:S03]  /*7f30*/  VIADD R0, R0, 0x3f ;  /* 0x0000003f00007836 */ /* 0x001fc60000000000 */
[----:B------:R-:W-:Y:S02]  /*7f40*/  UIADD3 UR13, UR21, UR13, URZ ;  /* 0x0000000d150d7290 */ /* 0x000fe4000fffe03f */
[----:B------:R-:W-:-:S04]  /*7f50*/  SHF.R.S32.HI R3, RZ, 0x1f, R0 ;  /* 0x0000001fff037819 */ /* 0x000fc80000011400 */
[----:B------:R-:W-:Y:S01]  /*7f60*/  LEA.HI R10, R3, R0, RZ, 0x6 ;  /* 0x00000000030a7211 */ /* 0x000fe200078f30ff */
[C---:B-1----:R-:W-:Y:S02]  /*7f70*/  IMAD.SHL.U32 R11, R12.reuse, 0x10, RZ ;  /* 0x000000100c0b7824 */ /* 0x042fe400078e00ff */
[----:B------:R-:W-:Y:S01]  /*7f80*/  IMAD.SHL.U32 R12, R12, 0x400, RZ ;  /* 0x000004000c0c7824 */ /* 0x000fe200078e00ff */
[----:B------:R-:W-:Y:S01]  /*7f90*/  SHF.R.S32.HI R10, RZ, 0x6, R10 ;  /* 0x00000006ff0a7819 */ /* 0x000fe2000001140a */
[----:B------:R-:W-:Y:S01]  /*7fa0*/  IMAD.MOV.U32 R0, RZ, RZ, 0x1 ;  /* 0x00000001ff007424 */ /* 0x000fe200078e00ff */
[----:B------:R-:W-:Y:S01]  /*7fb0*/  LOP3.LUT R11, R11, 0x30, RZ, 0xc0, !PT ;  /* 0x000000300b0b7812 */ /* 0x000fe200078ec0ff */
[----:B------:R-:W-:Y:S01]  /*7fc0*/  IMAD.MOV.U32 R3, RZ, RZ, RZ ;  /* 0x000000ffff037224 */ /* 0x000fe200078e00ff */
[----:B------:R-:W-:Y:S01]  /*7fd0*/  LOP3.LUT R12, R12, 0xc00, RZ, 0xc0, !PT ;  /* 0x00000c000c0c7812 */ /* 0x000fe200078ec0ff */
[----:B------:R-:W-:-:S07]  /*7fe0*/  VIADD R13, R10, 0x1 ;  /* 0x000000010a0d7836 */ /* 0x000fce0000000000 */
.L_x_177:
[----:B------:R-:W-:-:S03]  /*7ff0*/  UMOV UR4, 0xffffffff ;  /* 0xffffffff00047882 */ /* 0x000fc60000000000 */
[----:B------:R-:W-:Y:S05]  /*8000*/  BRA.DIV UR4, `(.L_x_167) ;  /* 0x0000000e04c87947 */ /* 0x000fea000b800000 */
[----:B------:R-:W-:-:S13]  /*8010*/  ELECT P6, URZ, PT ;  /* 0x00000000003f782f */ /* 0x000fda00038c0000 */
.L_x_189:
[----:B------:R-:W0:Y:S01]  /*8020*/  LDC R4, c[0x0][0x28c] ;  /* 0x0000a300ff047b82 */ /* 0x000e220000000800 */
[----:B------:R-:W-:Y:S01]  /*8030*/  BSSY B1, `(.L_x_168) ;  /* 0x0000038000017945 */ /* 0x000fe20003800000 */
[----:B0-----:R-:W-:-:S13]  /*8040*/  ISETP.LT.OR P6, PT, R4, 0x1, !P6 ;  /* 0x000000010400780c */ /* 0x001fda00077c1670 */
[----:B------:R-:W-:Y:S05]  /*8050*/  @P6 BRA `(.L_x_169) ;  /* 0x0000000000d46947 */ /* 0x000fea0003800000 */
[----:B------:R-:W-:Y:S02]  /*8060*/  IMAD.SHL.U32 R21, R21, 0x100, RZ ;  /* 0x0000010015157824 */ /* 0x000fe400078e00ff */
[----:B------:R-:W-:Y:S02]  /*8070*/  IMAD R20, R20, 0x40, R11 ;  /* 0x0000004014147824 */ /* 0x000fe400078e020b */
[----:B------:R-:W-:Y:S02]  /*8080*/  IMAD.MOV.U32 R24, RZ, RZ, RZ ;  /* 0x000000ffff187224 */ /* 0x000fe400078e00ff */
[----:B------:R-:W-:Y:S02]  /*8090*/  IMAD.MOV.U32 R4, RZ, RZ, R13 ;  /* 0x000000ffff047224 */ /* 0x000fe400078e000d */
[----:B------:R-:W-:Y:S02]  /*80a0*/  IMAD.MOV.U32 R5, RZ, RZ, R0 ;  /* 0x000000ffff057224 */ /* 0x000fe400078e0000 */
[----:B------:R-:W-:-:S07]  /*80b0*/  IMAD.MOV.U32 R7, RZ, RZ, R3 ;  /* 0x000000ffff077224 */ /* 0x000fce00078e0003 */
.L_x_172:
[----:B------:R-:W0:Y:S01]  /*80c0*/  S2R R15, SR_CgaCtaId ;  /* 0x00000000000f7919 */ /* 0x000e220000008800 */
[----:B------:R-:W-:Y:S02]  /*80d0*/  MOV R14, 0x400 ;  /* 0x00000400000e7802 */ /* 0x000fe40000000f00 */
[----:B------:R-:W-:Y:S02]  /*80e0*/  LOP3.LUT P1, RZ, R18, 0x7f, RZ, 0xc0, !PT ;  /* 0x0000007f12ff7812 */ /* 0x000fe4000782c0ff */
[----:B0-----:R-:W-:Y:S02]  /*80f0*/  LEA R22, R15, R14, 0x18 ;  /* 0x0000000e0f167211 */ /* 0x001fe400078ec0ff */
[----:B------:R-:W-:-:S09]  /*8100*/  SHF.L.U32 R14, R5, 0x1f, RZ ;  /* 0x0000001f050e7819 */ /* 0x000fd200000006ff */
[----:B------:R-:W0:Y:S01]  /*8110*/  @!P1 LDC R15, c[0x0][0x500] ;  /* 0x00014000ff0f9b82 */ /* 0x000e220000000800 */
[----:B------:R-:W-:-:S04]  /*8120*/  IMAD R23, R7, 0x8, R22 ;  /* 0x0000000807177824 */ /* 0x000fc800078e0216 */
[----:B------:R-:W1:Y:S02]  /*8130*/  SYNCS.PHASECHK.TRANS64.TRYWAIT P0, [R23+URZ+0x28], R14 ;  /* 0x0000280e170075a7 */ /* 0x000e64000800017f */
[----:B-1----:R-:W-:Y:S05]  /*8140*/  @!P0 BRA `(.L_x_170) ;  /* 0x0000000c00988947 */ /* 0x002fea0003800000 */
.L_x_190:
[----:B-1----:R-:W-:Y:S01]  /*8150*/  PRMT R14, R8, 0x9910, RZ ;  /* 0x00009910080e7816 */ /* 0x002fe200000000ff */
[----:B0-----:R0:W-:Y:S03]  /*8160*/  @!P1 SYNCS.ARRIVE.TRANS64 RZ, [R23+URZ], R15 ;  /* 0x0000000f17ff99a7 */ /* 0x0011e6000800003f */
[----:B------:R-:W-:-:S13]  /*8170*/  ISETP.NE.AND P0, PT, R14, 0x2, PT ;  /* 0x000000020e00780c */ /* 0x000fda0003f05270 */
[----:B0-----:R-:W-:Y:S05]  /*8180*/  @P0 BRA `(.L_x_171) ;  /* 0x0000000000040947 */ /* 0x001fea0003800000 */
[----:B------:R-:W-:Y:S01]  /*8190*/  BPT.TRAP 0x1 ;  /* 0x000000040000795c */ /* 0x000fe20000300000 */
.L_x_171:
[----:B------:R-:W-:Y:S01]  /*81a0*/  IMAD R14, R7, 0x1000, R12 ;  /* 0x00001000070e7824 */ /* 0x000fe200078e020c */
[----:B------:R-:W-:Y:S01]  /*81b0*/  R2UR UR9, R23 ;  /* 0x00000000170972ca */ /* 0x000fe200000e0000 */
[--C-:B------:R-:W-:Y:S01]  /*81c0*/  IMAD R15, R7, 0x8000, R22.reuse ;  /* 0x00008000070f7824 */ /* 0x100fe200078e0216 */
[----:B------:R-:W-:Y:S01]  /*81d0*/  UIADD3 UR4, UP0, UR22, 0xf0, URZ ;  /* 0x000000f016047890 */ /* 0x000fe2000ff1e03f */
[----:B------:R-:W-:Y:S01]  /*81e0*/  IMAD R14, R14, 0x2, R22 ;  /* 0x000000020e0e7824 */ /* 0x000fe200078e0216 */
[----:B------:R-:W-:Y:S01]  /*81f0*/  R2UR UR11, R21 ;  /* 0x00000000150b72ca */ /* 0x000fe200000e0000 */
[----:B------:R-:W-:Y:S01]  /*8200*/  VIADD R4, R4, 0xffffffff ;  /* 0xffffffff04047836 */ /* 0x000fe20000000000 */
[----:B------:R-:W-:Y:S01]  /*8210*/  R2UR UR5, R15 ;  /* 0x000000000f0572ca */ /* 0x000fe200000e0000 */
[----:B------:R-:W-:Y:S01]  /*8220*/  UIADD3 UR24, UP1, UR22, 0x1f0, URZ ;  /* 0x000001f016187890 */ /* 0x000fe2000ff3e03f */
[----:B------:R-:W-:Y:S01]  /*8230*/  R2UR UR8, R14 ;  /* 0x000000000e0872ca */ /* 0x000fe200000e0000 */
[----:B------:R-:W-:Y:S01]  /*8240*/  VIADD R7, R7, 0x1 ;  /* 0x0000000107077836 */ /* 0x000fe20000000000 */
[----:B------:R-:W-:Y:S01]  /*8250*/  R2UR UR10, R24 ;  /* 0x00000000180a72ca */ /* 0x000fe200000e0000 */
[----:B------:R-:W-:Y:S01]  /*8260*/  UIADD3.X UR25, URZ, UR23, URZ, UP1, !UPT ;  /* 0x000000173f197290 */ /* 0x000fe20008ffe43f */
[----:B------:R-:W-:Y:S01]  /*8270*/  R2UR UR12, R6 ;  /* 0x00000000060c72ca */ /* 0x000fe200000e0000 */
[----:B------:R-:W-:Y:S01]  /*8280*/  UMOV UR6, 0x0 ;  /* 0x0000000000067882 */ /* 0x000fe20000000000 */
[----:B------:R-:W-:Y:S01]  /*8290*/  R2UR UR19, R20 ;  /* 0x00000000141372ca */ /* 0x000fe200000e0000 */
[----:B------:R-:W-:Y:S01]  /*82a0*/  UMOV UR7, 0x10000000 ;  /* 0x1000000000077882 */ /* 0x000fe20000000000 */
[----:B------:R-:W-:Y:S01]  /*82b0*/  ISETP.GT.AND P1, PT, R4, 0x1, PT ;  /* 0x000000010400780c */ /* 0x000fe20003f24270 */
[----:B------:R-:W-:Y:S01]  /*82c0*/  UMOV UR26, 0xf0000 ;  /* 0x000f0000001a7882 */ /* 0x000fe20000000000 */
[C---:B------:R-:W-:Y:S01]  /*82d0*/  ISETP.NE.AND P0, PT, R7.reuse, 0x5, PT ;  /* 0x000000050700780c */ /* 0x040fe20003f05270 */
[----:B------:R-:W-:Y:S01]  /*82e0*/  UIADD3 UR14, UR5, 0x100, URZ ;  /* 0x00000100050e7890 */ /* 0x000fe2000fffe03f */
[----:B------:R-:W-:Y:S01]  /*82f0*/  VIADD R24, R24, 0x40 ;  /* 0x0000004018187836 */ /* 0x000fe20000000000 */
[----:B------:R-:W-:Y:S01]  /*8300*/  UIADD3.X UR5, URZ, UR23, URZ, UP0, !UPT ;  /* 0x000000173f057290 */ /* 0x000fe200087fe43f */
[----:B------:R-:W-:Y:S01]  /*8310*/  SEL R14, RZ, 0x1, P0 ;  /* 0x00000001ff0e7807 */ /* 0x000fe20000000000 */
[----:B------:R-:W-:Y:S01]  /*8320*/  UIADD3 UR15, UR8, 0x28100, URZ ;  /* 0x00028100080f7890 */ /* 0x000fe2000fffe03f */
[----:B------:R-:W-:-:S02]  /*8330*/  SEL R7, R7, RZ, P0 ;  /* 0x000000ff07077207 */ /* 0x000fc40000000000 */
[----:B------:R-:W-:Y:S01]  /*8340*/  UMOV UR8, UR14 ;  /* 0x0000000e00087c82 */ /* 0x000fe20008000000 */
[----:B------:R-:W-:-:S03]  /*8350*/  LOP3.LUT R5, R5, R14, RZ, 0x3c, !PT ;  /* 0x0000000e05057212 */ /* 0x000fc600078e3cff */
[----:B------:R0:W-:Y:S02]  /*8360*/  UTMALDG.3D [UR8], [UR4], desc[UR6] ;  /* 0x00000608040075b4 */ /* 0x0001e40008011000 */
[----:B0-----:R-:W-:Y:S01]  /*8370*/  UMOV UR8, UR15 ;  /* 0x0000000f00087c82 */ /* 0x001fe20008000000 */
[----:B------:R-:W-:Y:S02]  /*8380*/  UMOV UR11, UR19 ;  /* 0x00000013000b7c82 */ /* 0x000fe40008000000 */
[----:B------:R0:W-:Y:S02]  /*8390*/  UTMALDG.3D.MULTICAST [UR8], [UR24], UR26, desc[UR6] ;  /* 0x00000608180073b4 */ /* 0x0001e4000801181a */
[----:B0-----:R-:W-:Y:S05]  /*83a0*/  @P1 BRA `(.L_x_172) ;  /* 0xfffffffc00441947 */ /* 0x001fea000383ffff */
.L_x_169:
[----:B------:R-:W-:Y:S05]  /*83b0*/  BSYNC B1 ;  /* 0x0000000000017941 */ /* 0x000fea0003800000 */
.L_x_168:
[----:B------:R-:W-:Y:S01]  /*83c0*/  LOP3.LUT P1, RZ, R9, 0xff, RZ, 0xc0, !PT ;  /* 0x000000ff09ff7812 */ /* 0x000fe2000782c0ff */
[C---:B------:R-:W-:Y:S01]  /*83d0*/  IMAD.IADD R6, R10.reuse, 0x1, R3 ;  /* 0x000000010a067824 */ /* 0x040fe200078e0203 */
[----:B------:R-:W-:Y:S01]  /*83e0*/  ULDC.64 UR4, c[0x0][0x650] ;  /* 0x0001940000047ab9 */ /* 0x000fe20000000a00 */
[----:B------:R-:W-:Y:S01]  /*83f0*/  ISETP.GE.U32.AND P2, PT, R10, 0x5, PT ;  /* 0x000000050a00780c */ /* 0x000fe20003f46070 */
[----:B------:R-:W-:Y:S01]  /*8400*/  BSSY B1, `(.L_x_173) ;  /* 0x000006c000017945 */ /* 0x000fe20003800000 */
[----:B------:R-:W-:Y:S01]  /*8410*/  IMAD.MOV.U32 R21, RZ, RZ, -0x1 ;  /* 0xffffffffff157424 */ /* 0x000fe200078e00ff */
[----:B------:R-:W-:Y:S01]  /*8420*/  ISETP.GT.U32.AND P0, PT, R6, 0x4, PT ;  /* 0x000000040600780c */ /* 0x000fe20003f04070 */
[----:B------:R-:W-:Y:S01]  /*8430*/  IMAD.MOV.U32 R20, RZ, RZ, -0x1 ;  /* 0xffffffffff147424 */ /* 0x000fe200078e00ff */
[----:B------:R-:W-:Y:S02]  /*8440*/  PRMT R9, RZ, 0x7610, R9 ;  /* 0x00007610ff097816 */ /* 0x000fe40000000009 */
[----:B------:R-:W-:-:S03]  /*8450*/  ISETP.LT.U32.AND P0, PT, R10, 0x5, P0 ;  /* 0x000000050a00780c */ /* 0x000fc60000701070 */
[----:B------:R-:W0:Y:S01]  /*8460*/  @P1 S2R R5, SR_CgaCtaId ;  /* 0x0000000000051919 */ /* 0x000e220000008800 */
[----:B------:R-:W-:-:S04]  /*8470*/  @P1 MOV R4, 0x400 ;  /* 0x0000040000041802 */ /* 0x000fc80000000f00 */
[----:B0-----:R-:W-:Y:S01]  /*8480*/  @P1 LEA R3, R5, R4, 0x18 ;  /* 0x0000000405031211 */ /* 0x001fe200078ec0ff */
[----:B------:R-:W-:-:S03]  /*8490*/  IMAD.WIDE.U32 R4, R6, -0x33333333, RZ ;  /* 0xcccccccd06047825 */ /* 0x000fc600078e00ff */
[----:B------:R0:W-:Y:S01]  /*84a0*/  @P1 SYNCS.ARRIVE.TRANS64.A1T0 RZ, [R3+URZ+0x68], RZ ;  /* 0x000068ff03ff19a7 */ /* 0x0001e2000810003f */
[----:B------:R-:W-:Y:S02]  /*84b0*/  IADD3 R16, P1, R16, UR20, RZ ;  /* 0x0000001410107c10 */ /* 0x000fe4000ff3e0ff */
[----:B------:R-:W-:Y:S02]  /*84c0*/  SHF.R.U32.HI R5, RZ, 0x2, R5 ;  /* 0x00000002ff057819 */ /* 0x000fe40000011605 */
[----:B------:R-:W-:Y:S02]  /*84d0*/  IADD3.X R17, R17, UR13, RZ, P1, !PT ;  /* 0x0000000d11117c10 */ /* 0x000fe40008ffe4ff */
[----:B------:R-:W-:Y:S02]  /*84e0*/  PRMT R4, RZ, 0x7610, R4 ;  /* 0x00007610ff047816 */ /* 0x000fe40000000004 */
[----:B0-----:R-:W-:Y:S02]  /*84f0*/  SEL R3, RZ, 0x1, !P0 ;  /* 0x00000001ff037807 */ /* 0x001fe40004000000 */
[----:B------:R-:W-:-:S02]  /*8500*/  ISETP.GE.U32.AND P0, PT, R16, UR4, PT ;  /* 0x0000000410007c0c */ /* 0x000fc4000bf06070 */
[----:B------:R-:W-:Y:S01]  /*8510*/  LOP3.LUT R0, R0, R3, RZ, 0x3c, !PT ;  /* 0x0000000300007212 */ /* 0x000fe200078e3cff */
[----:B------:R-:W-:Y:S01]  /*8520*/  IMAD R3, R5, -0x5, R6 ;  /* 0xfffffffb05037824 */ /* 0x000fe200078e0206 */
[----:B------:R-:W-:Y:S01]  /*8530*/  ISETP.GE.U32.AND.EX P0, PT, R17, UR5, PT, P0 ;  /* 0x0000000511007c0c */ /* 0x000fe2000bf06100 */
[----:B------:R-:W-:Y:S01]  /*8540*/  IMAD.MOV.U32 R6, RZ, RZ, -0x1 ;  /* 0xffffffffff067424 */ /* 0x000fe200078e00ff */
[----:B------:R-:W-:-:S11]  /*8550*/  @P2 LOP3.LUT R0, R0, 0x1, R5, 0x78, !PT ;  /* 0x0000000100002812 */ /* 0x000fd600078e7805 */
[----:B------:R-:W-:Y:S05]  /*8560*/  @P0 BRA `(.L_x_174) ;  /* 0x0000000400540947 */ /* 0x000fea0003800000 */
[----:B------:R-:W0:Y:S01]  /*8570*/  S2R R15, SR_CTAID.X ;  /* 0x00000000000f7919 */ /* 0x000e220000002500 */
[----:B------:R-:W-:Y:S01]  /*8580*/  ULDC.64 UR4, c[0x0][0x628] ;  /* 0x00018a0000047ab9 */ /* 0x000fe20000000a00 */
[----:B------:R-:W-:Y:S01]  /*8590*/  ULDC UR7, c[0x0][0x630] ;  /* 0x00018c0000077ab9 */ /* 0x000fe20000000800 */
[----:B------:R-:W-:Y:S01]  /*85a0*/  ISETP.NE.U32.AND P0, PT, RZ, UR4, PT ;  /* 0x00000004ff007c0c */ /* 0x000fe2000bf05070 */
[----:B------:R-:W1:Y:S01]  /*85b0*/  S2R R20, SR_CTAID.Y ;  /* 0x0000000000147919 */ /* 0x000e620000002600 */
[----:B------:R-:W-:Y:S01]  /*85c0*/  ULDC UR8, c[0x0][0x150] ;  /* 0x0000540000087ab9 */ /* 0x000fe20000000800 */
[----:B------:R-:W-:Y:S01]  /*85d0*/  IMAD.MOV.U32 R4, RZ, RZ, R16 ;  /* 0x000000ffff047224 */ /* 0x000fe200078e0010 */
[----:B------:R-:W-:Y:S01]  /*85e0*/  ISETP.NE.AND.EX P0, PT, RZ, UR5, PT, P0 ;  /* 0x00000005ff007c0c */ /* 0x000fe2000bf05300 */
[----:B------:R-:W-:Y:S01]  /*85f0*/  IMAD.MOV.U32 R5, RZ, RZ, R17 ;  /* 0x000000ffff057224 */ /* 0x000fe200078e0011 */
[----:B0-----:R-:W-:-:S11]  /*8600*/  I2FP.F32.U32 R22, R15 ;  /* 0x0000000f00167245 */ /* 0x001fd60000201000 */
[----:B------:R-:W-:Y:S05]  /*8610*/  @!P0 BRA `(.L_x_175) ;  /* 0x0000000000288947 */ /* 0x000fea0003800000 */
[----:B------:R-:W-:Y:S02]  /*8620*/  ULDC UR6, c[0x0][0x634] ;  /* 0x00018d0000067ab9 */ /* 0x000fe40000000800 */
[----:B------:R-:W-:-:S05]  /*8630*/  IADD3 R5, P0, R16, UR6, RZ ;  /* 0x0000000610057c10 */ /* 0x000fca000ff1e0ff */
[----:B------:R-:W-:-:S04]  /*8640*/  IMAD.X R21, RZ, RZ, R17, P0 ;  /* 0x000000ffff157224 */ /* 0x000fc800000e0611 */
[----:B------:R-:W-:-:S04]  /*8650*/  IMAD.WIDE.U32 R6, R21, UR4, RZ ;  /* 0x0000000415067c25 */ /* 0x000fc8000f8e00ff */
[----:B------:R-:W-:-:S04]  /*8660*/  IMAD.WIDE.U32 R6, P0, R5, UR5, R6 ;  /* 0x0000000505067c25 */ /* 0x000fc8000f800006 */
[----:B------:R-:W-:-:S04]  /*8670*/  IMAD.WIDE.U32 R4, R5, UR4, RZ ;  /* 0x0000000405047c25 */ /* 0x000fc8000f8e00ff */
[----:B------:R-:W-:Y:S01]  /*8680*/  IMAD.MOV.U32 R4, RZ, RZ, R7 ;  /* 0x000000ffff047224 */ /* 0x000fe200078e0007 */
[----:B------:R-:W-:Y:S01]  /*8690*/  IADD3 RZ, P1, R5, R6, RZ ;  /* 0x0000000605ff7210 */ /* 0x000fe20007f3e0ff */
[----:B------:R-:W-:-:S04]  /*86a0*/  IMAD.X R5, RZ, RZ, RZ, P0 ;  /* 0x000000ffff057224 */ /* 0x000fc800000e06ff */
[----:B------:R-:W-:-:S08]  /*86b0*/  IMAD.WIDE.U32.X R4, R21, UR5, R4, P1 ;  /* 0x0000000515047c25 */ /* 0x000fd000088e0404 */
.L_x_175:
[--C-:B------:R-:W-:Y:S01]  /*86c0*/  SHF.R.U64 R14, R4, UR7, R5.reuse ;  /* 0x00000007040e7c19 */ /* 0x100fe20008001205 */
[----:B------:R-:W-:Y:S01]  /*86d0*/  FMUL R22, R22, UR8 ;  /* 0x0000000816167c20 */ /* 0x000fe20008400000 */
[----:B------:R-:W-:Y:S01]  /*86e0*/  SHF.R.U32.HI R4, RZ, UR7, R5 ;  /* 0x00000007ff047c19 */ /* 0x000fe20008011605 */
[----:B------:R-:W0:Y:S01]  /*86f0*/  LDC R6, c[0x0][0x144] ;  /* 0x00005100ff067b82 */ /* 0x000e220000000800 */
[----:B------:R-:W-:Y:S01]  /*8700*/  IADD3 R5, P0, RZ, -R14, RZ ;  /* 0x8000000eff057210 */ /* 0x000fe20007f1e0ff */
[----:B------:R-:W-:Y:S01]  /*8710*/  ULDC UR6, c[0x0][0x154] ;  /* 0x0000550000067ab9 */ /* 0x000fe20000000800 */
[----:B-1----:R-:W-:Y:S01]  /*8720*/  I2FP.F32.U32 R7, R20 ;  /* 0x0000001400077245 */ /* 0x002fe20000201000 */
[----:B------:R-:W1:Y:S01]  /*8730*/  F2I.U32.TRUNC.NTZ R22, R22 ;  /* 0x0000001600167305 */ /* 0x000e62000020f000 */
[----:B------:R-:W-:Y:S01]  /*8740*/  ULDC.64 UR4, c[0x0][0x620] ;  /* 0x0001880000047ab9 */ /* 0x000fe20000000a00 */
[----:B------:R-:W-:Y:S01]  /*8750*/  IMAD.X R4, RZ, RZ, ~R4, P0 ;  /* 0x000000ffff047224 */ /* 0x000fe200000e0e04 */
[----:B------:R-:W-:Y:S01]  /*8760*/  ISETP.NE.AND P2, PT, R2, 0x1, PT ;  /* 0x000000010200780c */ /* 0x000fe20003f45270 */
[----:B------:R-:W-:Y:S01]  /*8770*/  FMUL R23, R7, UR6 ;  /* 0x0000000607177c20 */ /* 0x000fe20008400000 */
[----:B------:R-:W2:Y:S01]  /*8780*/  LDC R25, c[0x0][0x148] ;  /* 0x00005200ff197b82 */ /* 0x000ea20000000800 */
[----:B------:R-:W-:Y:S01]  /*8790*/  IMAD R4, R4, UR4, RZ ;  /* 0x0000000404047c24 */ /* 0x000fe2000f8e02ff */
[----:B------:R-:W-:-:S02]  /*87a0*/  ULDC.64 UR6, c[0x0][0x640] ;  /* 0x0001900000067ab9 */ /* 0x000fc40000000a00 */
[----:B------:R-:W-:Y:S01]  /*87b0*/  ISETP.NE.U32.AND P0, PT, RZ, UR6, PT ;  /* 0x00000006ff007c0c */ /* 0x000fe2000bf05070 */
[----:B------:R-:W3:Y:S01]  /*87c0*/  F2I.U32.TRUNC.NTZ R23, R23 ;  /* 0x0000001700177305 */ /* 0x000ee2000020f000 */
[C---:B------:R-:W-:Y:S02]  /*87d0*/  IMAD R7, R5.reuse, UR5, R4 ;  /* 0x0000000505077c24 */ /* 0x040fe4000f8e0204 */
[----:B------:R-:W-:Y:S01]  /*87e0*/  IMAD.WIDE.U32 R4, R5, UR4, R16 ;  /* 0x0000000405047c25 */ /* 0x000fe2000f8e0010 */
[----:B------:R-:W-:Y:S01]  /*87f0*/  ULDC UR4, c[0x0][0x618] ;  /* 0x0001860000047ab9 */ /* 0x000fe20000000800 */
[----:B------:R-:W-:Y:S02]  /*8800*/  ISETP.NE.AND.EX P0, PT, RZ, UR7, PT, P0 ;  /* 0x00000007ff007c0c */ /* 0x000fe4000bf05300 */
[----:B------:R-:W-:Y:S02]  /*8810*/  IMAD.IADD R5, R5, 0x1, R7 ;  /* 0x0000000105057824 */ /* 0x000fe400078e0207 */
[----:B-1----:R-:W-:-:S03]  /*8820*/  IMAD.MOV R22, RZ, RZ, -R22 ;  /* 0x000000ffff167224 */ /* 0x002fc600078e0a16 */
[----:B------:R-:W-:Y:S01]  /*8830*/  SHF.R.U64 R21, R4, UR4, R5 ;  /* 0x0000000404157c19 */ /* 0x000fe20008001205 */
[----:B0-----:R-:W-:Y:S01]  /*8840*/  IMAD R15, R6, R22, R15 ;  /* 0x00000016060f7224 */ /* 0x001fe200078e020f */
[----:B------:R-:W-:Y:S01]  /*8850*/  SHF.R.U32.HI R4, RZ, UR4, R5 ;  /* 0x00000004ff047c19 */ /* 0x000fe20008011605 */
[----:B------:R-:W-:Y:S01]  /*8860*/  ULDC UR4, c[0x0][0x608] ;  /* 0x0001820000047ab9 */ /* 0x000fe20000000800 */
[----:B---3--:R-:W-:Y:S02]  /*8870*/  IMAD.MOV R6, RZ, RZ, -R23 ;  /* 0x000000ffff067224 */ /* 0x008fe400078e0a17 */
[--C-:B------:R-:W-:Y:S02]  /*8880*/  SHF.R.U64 R22, R21, UR4, R4.reuse ;  /* 0x0000000415167c19 */ /* 0x100fe40008001204 */
[----:B------:R-:W-:Y:S01]  /*8890*/  SHF.R.U32.HI R5, RZ, UR4, R4 ;  /* 0x00000004ff057c19 */ /* 0x000fe20008011604 */
[----:B------:R-:W-:Y:S01]  /*88a0*/  ULDC UR4, c[0x0][0x658] ;  /* 0x0001960000047ab9 */ /* 0x000fe20000000800 */
[----:B--2---:R-:W-:-:S02]  /*88b0*/  @P2 IMAD R15, R25, R6, R20 ;  /* 0x00000006190f2224 */ /* 0x004fc400078e0214 */
[--C-:B------:R-:W-:Y:S02]  /*88c0*/  SHF.R.U64 R20, R22, UR4, R5.reuse ;  /* 0x0000000416147c19 */ /* 0x100fe40008001205 */
[----:B------:R-:W-:-:S03]  /*88d0*/  SHF.R.U32.HI R23, RZ, UR4, R5 ;  /* 0x00000004ff177c19 */ /* 0x000fc60008011605 */
[----:B------:R-:W-:Y:S02]  /*88e0*/  IMAD.MOV.U32 R6, RZ, RZ, R20 ;  /* 0x000000ffff067224 */ /* 0x000fe400078e0014 */
[----:B------:R-:W-:Y:S01]  /*88f0*/  IMAD.MOV.U32 R5, RZ, RZ, R23 ;  /* 0x000000ffff057224 */ /* 0x000fe200078e0017 */
[----:B------:R-:W-:Y:S06]  /*8900*/  @!P0 BRA `(.L_x_176) ;  /* 0x00000000002c8947 */ /* 0x000fec0003800000 */
        /* <DEDUP_REMOVED lines=9> */
[----:B------:R-:W-:-:S04]  /*89a0*/  IMAD.WIDE.U32.X R4, R23, UR7, R4, P1 ;  /* 0x0000000717047c25 */ /* 0x000fc800088e0404 */
[----:B------:R-:W-:-:S07]  /*89b0*/  IMAD.MOV.U32 R6, RZ, RZ, R4 ;  /* 0x000000ffff067224 */ /* 0x000fce00078e0004 */
.L_x_176:
[----:B------:R-:W-:Y:S01]  /*89c0*/  ULDC UR4, c[0x0][0x648] ;  /* 0x0001920000047ab9 */ /* 0x000fe20000000800 */
[----:B------:R-:W-:Y:S01]  /*89d0*/  LOP3.LUT R4, R22, UR17, RZ, 0xc0, !PT ;  /* 0x0000001116047c12 */ /* 0x000fe2000f8ec0ff */
[----:B------:R-:W-:Y:S01]  /*89e0*/  ULDC UR5, c[0x0][0x610] ;  /* 0x0001840000057ab9 */ /* 0x000fe20000000800 */
[----:B------:R-:W-:Y:S01]  /*89f0*/  SHF.R.U64 R5, R6, UR4, R5 ;  /* 0x0000000406057c19 */ /* 0x000fe20008001205 */
[----:B------:R-:W-:Y:S01]  /*8a00*/  ULDC UR4, c[0x0][0x638] ;  /* 0x00018e0000047ab9 */ /* 0x000fe20000000800 */
[----:B------:R-:W-:-:S03]  /*8a10*/  LOP3.LUT R21, R21, UR16, RZ, 0xc0, !PT ;  /* 0x0000001015157c12 */ /* 0x000fc6000f8ec0ff */
[----:B------:R-:W-:Y:S02]  /*8a20*/  IMAD.MOV R7, RZ, RZ, -R5 ;  /* 0x000000ffff077224 */ /* 0x000fe400078e0a05 */
[----:B------:R-:W-:Y:S02]  /*8a30*/  IMAD R4, R5, UR18, R4 ;  /* 0x0000001205047c24 */ /* 0x000fe4000f8e0204 */
[----:B------:R-:W-:Y:S01]  /*8a40*/  IMAD R20, R7, UR4, R20 ;  /* 0x0000000407147c24 */ /* 0x000fe2000f8e0214 */
[----:B------:R-:W-:Y:S01]  /*8a50*/  ULDC UR4, c[0x0][0x600] ;  /* 0x0001800000047ab9 */ /* 0x000fe20000000800 */
[----:B------:R-:W-:Y:S02]  /*8a60*/  IMAD R15, R4, UR5, R15 ;  /* 0x00000005040f7c24 */ /* 0x000fe4000f8e020f */
[----:B------:R-:W-:Y:S02]  /*8a70*/  IMAD R6, R20, UR4, R21 ;  /* 0x0000000414067c24 */ /* 0x000fe4000f8e0215 */
[----:B------:R-:W-:-:S03]  /*8a80*/  IMAD.MOV.U32 R4, RZ, RZ, 0x1 ;  /* 0x00000001ff047424 */ /* 0x000fc600078e00ff */
[----:B------:R-:W-:Y:S02]  /*8a90*/  SEL R20, R6, R15, !P2 ;  /* 0x0000000f06147207 */ /* 0x000fe40005000000 */
[----:B------:R-:W-:Y:S01]  /*8aa0*/  SEL R21, R15, R6, !P2 ;  /* 0x000000060f157207 */ /* 0x000fe20005000000 */
[----:B------:R-:W-:-:S07]  /*8ab0*/  IMAD.MOV.U32 R6, RZ, RZ, R14 ;  /* 0x000000ffff067224 */ /* 0x000fce00078e000e */
.L_x_174:
[----:B------:R-:W-:Y:S05]  /*8ac0*/  BSYNC B1 ;  /* 0x0000000000017941 */ /* 0x000fea0003800000 */
.L_x_173:
[----:B------:R-:W-:-:S13]  /*8ad0*/  LOP3.LUT P0, RZ, R4, 0xff, RZ, 0xc0, !PT ;  /* 0x000000ff04ff7812 */ /* 0x000fda000780c0ff */
[----:B------:R-:W-:Y:S05]  /*8ae0*/  @P0 BRA `(.L_x_177) ;  /* 0xfffffff400400947 */ /* 0x000fea000383ffff */
[----:B------:R-:W-:Y:S05]  /*8af0*/  BSYNC B0 ;  /* 0x0000000000007941 */ /* 0x000fea0003800000 */
.L_x_166:
[----:B------:R-:W-:-:S03]  /*8b00*/  UMOV UR4, 0xffffffff ;  /* 0xffffffff00047882 */ /* 0x000fc60000000000 */
[----:B------:R-:W-:Y:S05]  /*8b10*/  BRA.DIV UR4, `(.L_x_178) ;  /* 0x0000000604387947 */ /* 0x000fea000b800000 */
[----:B------:R-:W-:-:S13]  /*8b20*/  ELECT P6, URZ, PT ;  /* 0x00000000003f782f */ /* 0x000fda00038c0000 */
.L_x_193:
[----:B------:R-:W-:Y:S04]  /*8b30*/  BSSY B0, `(.L_x_179) ;  /* 0x0000034000007945 */ /* 0x000fe80003800000 */
[----:B------:R-:W-:Y:S05]  /*8b40*/  @!P6 BRA `(.L_x_180) ;  /* 0x0000000000c8e947 */ /* 0x000fea0003800000 */
[----:B------:R-:W-:-:S04]  /*8b50*/  LOP3.LUT R19, R19, 0x2, RZ, 0xfc, !PT ;  /* 0x0000000213137812 */ /* 0x000fc800078efcff */
[----:B------:R-:W-:-:S13]  /*8b60*/  ISETP.NE.AND P0, PT, R19, 0x3, PT ;  /* 0x000000031300780c */ /* 0x000fda0003f05270 */
[----:B------:R-:W-:Y:S05]  /*8b70*/  @!P0 BRA `(.L_x_181) ;  /* 0x0000000000048947 */ /* 0x000fea0003800000 */
[----:B------:R-:W-:Y:S01]  /*8b80*/  BPT.TRAP 0x1 ;  /* 0x000000040000795c */ /* 0x000fe20000300000 */
.L_x_181:
[----:B------:R-:W0:Y:S01]  /*8b90*/  S2R R5, SR_CgaCtaId ;  /* 0x0000000000057919 */ /* 0x000e220000008800 */
[----:B------:R-:W-:Y:S02]  /*8ba0*/  MOV R2, 0x400 ;  /* 0x0000040000027802 */ /* 0x000fe40000000f00 */
[----:B------:R-:W-:Y:S02]  /*8bb0*/  SHF.L.U32 R4, R0, 0x1f, RZ ;  /* 0x0000001f00047819 */ /* 0x000fe400000006ff */
[----:B0-----:R-:W-:-:S05]  /*8bc0*/  LEA R2, R5, R2, 0x18 ;  /* 0x0000000205027211 */ /* 0x001fca00078ec0ff */
[----:B------:R-:W-:-:S04]  /*8bd0*/  VIADD R2, R2, 0x28 ;  /* 0x0000002802027836 */ /* 0x000fc80000000000 */
[C---:B------:R-:W-:Y:S02]  /*8be0*/  IMAD R7, R3.reuse, 0x8, R2 ;  /* 0x0000000803077824 */ /* 0x040fe400078e0202 */
[----:B------:R-:W-:Y:S02]  /*8bf0*/  VIADD R3, R3, 0x1 ;  /* 0x0000000103037836 */ /* 0x000fe40000000000 */
[----:B------:R-:W0:Y:S03]  /*8c00*/  SYNCS.PHASECHK.TRANS64.TRYWAIT P0, [R7+URZ], R4 ;  /* 0x00000004070075a7 */ /* 0x000e26000800017f */
[----:B------:R-:W-:-:S04]  /*8c10*/  ISETP.NE.AND P1, PT, R3, 0x5, PT ;  /* 0x000000050300780c */ /* 0x000fc80003f25270 */
[----:B------:R-:W-:Y:S02]  /*8c20*/  SEL R5, RZ, 0x1, P1 ;  /* 0x00000001ff057807 */ /* 0x000fe40000800000 */
[----:B------:R-:W-:Y:S02]  /*8c30*/  SEL R3, R3, RZ, P1 ;  /* 0x000000ff03037207 */ /* 0x000fe40000800000 */
[----:B------:R-:W-:-:S03]  /*8c40*/  LOP3.LUT R6, R0, R5, RZ, 0x3c, !PT ;  /* 0x0000000500067212 */ /* 0x000fc600078e3cff */
[----:B------:R-:W-:Y:S01]  /*8c50*/  IMAD R8, R3, 0x8, R2 ;  /* 0x0000000803087824 */ /* 0x000fe200078e0202 */
[----:B------:R-:W-:Y:S01]  /*8c60*/  SHF.L.U32 R5, R6, 0x1f, RZ ;  /* 0x0000001f06057819 */ /* 0x000fe200000006ff */
[----:B0-----:R-:W-:Y:S06]  /*8c70*/  @!P0 BRA `(.L_x_182) ;  /* 0x0000000400008947 */ /* 0x001fec0003800000 */
.L_x_194:
[----:B------:R-:W1:Y:S01]  /*8c80*/  SYNCS.PHASECHK.TRANS64.TRYWAIT P0, [R8+URZ], R5 ;  /* 0x00000005080075a7 */ /* 0x000e62000800017f */
[----:B------:R-:W-:-:S05]  /*8c90*/  VIADD R0, R3, 0x1 ;  /* 0x0000000103007836 */ /* 0x000fca0000000000 */
[----:B------:R-:W-:-:S04]  /*8ca0*/  ISETP.NE.AND P1, PT, R0, 0x5, PT ;  /* 0x000000050000780c */ /* 0x000fc80003f25270 */
[----:B------:R-:W-:Y:S02]  /*8cb0*/  SEL R3, RZ, 0x1, P1 ;  /* 0x00000001ff037807 */ /* 0x000fe40000800000 */
[----:B0-----:R-:W-:Y:S02]  /*8cc0*/  SEL R7, R0, RZ, P1 ;  /* 0x000000ff00077207 */ /* 0x001fe40000800000 */
[----:B------:R-:W-:-:S03]  /*8cd0*/  LOP3.LUT R6, R6, R3, RZ, 0x3c, !PT ;  /* 0x0000000306067212 */ /* 0x000fc600078e3cff */
[----:B------:R-:W-:Y:S01]  /*8ce0*/  IMAD R9, R7, 0x8, R2 ;  /* 0x0000000807097824 */ /* 0x000fe200078e0202 */
[----:B------:R-:W-:Y:S01]  /*8cf0*/  SHF.L.U32 R4, R6, 0x1f, RZ ;  /* 0x0000001f06047819 */ /* 0x000fe200000006ff */
[----:B-1----:R-:W-:Y:S06]  /*8d00*/  @!P0 BRA `(.L_x_183) ;  /* 0x0000000000f08947 */ /* 0x002fec0003800000 */
.L_x_195:
[----:B------:R-:W1:Y:S01]  /*8d10*/  SYNCS.PHASECHK.TRANS64.TRYWAIT P0, [R9+URZ], R4 ;  /* 0x00000004090075a7 */ /* 0x000e62000800017f */
[----:B------:R-:W-:-:S05]  /*8d20*/  VIADD R0, R7, 0x1 ;  /* 0x0000000107007836 */ /* 0x000fca0000000000 */
[----:B------:R-:W-:-:S04]  /*8d30*/  ISETP.NE.AND P1, PT, R0, 0x5, PT ;  /* 0x000000050000780c */ /* 0x000fc80003f25270 */
[----:B------:R-:W-:Y:S02]  /*8d40*/  SEL R3, RZ, 0x1, P1 ;  /* 0x00000001ff037807 */ /* 0x000fe40000800000 */
[----:B------:R-:W-:Y:S02]  /*8d50*/  SEL R7, R0, RZ, P1 ;  /* 0x000000ff00077207 */ /* 0x000fe40000800000 */
[----:B------:R-:W-:-:S03]  /*8d60*/  LOP3.LUT R11, R6, R3, RZ, 0x3c, !PT ;  /* 0x00000003060b7212 */ /* 0x000fc600078e3cff */
[----:B------:R-:W-:Y:S01]  /*8d70*/  IMAD R6, R7, 0x8, R2 ;  /* 0x0000000807067824 */ /* 0x000fe200078e0202 */
[----:B0-----:R-:W-:Y:S01]  /*8d80*/  SHF.L.U32 R5, R11, 0x1f, RZ ;  /* 0x0000001f0b057819 */ /* 0x001fe200000006ff */
[----:B-1----:R-:W-:Y:S06]  /*8d90*/  @!P0 BRA `(.L_x_184) ;  /* 0x0000000000e08947 */ /* 0x002fec0003800000 */
.L_x_196:
[----:B------:R-:W1:Y:S01]  /*8da0*/  SYNCS.PHASECHK.TRANS64.TRYWAIT P0, [R6+URZ], R5 ;  /* 0x00000005060075a7 */ /* 0x000e62000800017f */
[----:B------:R-:W-:-:S05]  /*8db0*/  VIADD R0, R7, 0x1 ;  /* 0x0000000107007836 */ /* 0x000fca0000000000 */
[----:B------:R-:W-:-:S04]  /*8dc0*/  ISETP.NE.AND P1, PT, R0, 0x5, PT ;  /* 0x000000050000780c */ /* 0x000fc80003f25270 */
[----:B0-----:R-:W-:Y:S02]  /*8dd0*/  SEL R4, RZ, 0x1, P1 ;  /* 0x00000001ff047807 */ /* 0x001fe40000800000 */
[----:B------:R-:W-:Y:S02]  /*8de0*/  SEL R3, R0, RZ, P1 ;  /* 0x000000ff00037207 */ /* 0x000fe40000800000 */
[----:B------:R-:W-:Y:S01]  /*8df0*/  LOP3.LUT R0, R11, R4, RZ, 0x3c, !PT ;  /* 0x000000040b007212 */ /* 0x000fe200078e3cff */
[----:B-1----:R-:W-:Y:S06]  /*8e00*/  @!P0 BRA `(.L_x_185) ;  /* 0x0000000000d88947 */ /* 0x002fec0003800000 */
.L_x_197:
[----:B------:R-:W-:Y:S01]  /*8e10*/  IMAD R3, R3, 0x8, R2 ;  /* 0x0000000803037824 */ /* 0x000fe200078e0202 */
[----:B------:R-:W-:-:S07]  /*8e20*/  SHF.L.U32 R0, R0, 0x1f, RZ ;  /* 0x0000001f00007819 */ /* 0x000fce00000006ff */
.L_x_186:
[----:B-1----:R1:W2:Y:S02]  /*8e30*/  SYNCS.PHASECHK.TRANS64.TRYWAIT P0, [R3+URZ], R0 ;  /* 0x00000000030075a7 */ /* 0x0022a4000800017f */
[----:B--2---:R-:W-:Y:S05]  /*8e40*/  @!P0 NANOSLEEP.SYNCS 0x989680 ;  /* 0x009896800000895d */ /* 0x004fea0003900000 */
[----:B------:R-:W2:Y:S02]  /*8e50*/  @!P0 SYNCS.PHASECHK.TRANS64 P0, [R3+URZ], R0 ;  /* 0x00000000030085a7 */ /* 0x000ea4000800007f */
[----:B--2---:R-:W-:Y:S05]  /*8e60*/  @!P0 BRA `(.L_x_186) ;  /* 0xfffffffc00f08947 */ /* 0x004fea000383ffff */
.L_x_180:
[----:B------:R-:W-:Y:S05]  /*8e70*/  BSYNC B0 ;  /* 0x0000000000007941 */ /* 0x000fea0003800000 */
.L_x_179:
[----:B------:R-:W-:Y:S05]  /*8e80*/  EXIT ;  /* 0x000000000000794d */ /* 0x000fea0003800000 */
.L_x_21:
[----:B----4-:R4:W0:Y:S02]  /*8e90*/  SYNCS.PHASECHK.TRANS64.TRYWAIT P1, [R3+URZ], R0 ;  /* 0x00000000030075a7 */ /* 0x010824000802017f */
[----:B0-----:R-:W-:Y:S05]  /*8ea0*/  @!P1 NANOSLEEP.SYNCS 0x989680 ;  /* 0x009896800000995d */ /* 0x001fea0003900000 */
[----:B------:R-:W0:Y:S02]  /*8eb0*/  @!P1 SYNCS.PHASECHK.TRANS64 P1, [R3+URZ], R0 ;  /* 0x00000000030095a7 */ /* 0x000e24000802007f */
[----:B0-----:R-:W-:Y:S05]  /*8ec0*/  @!P1 BRA `(.L_x_21) ;  /* 0xfffffffc00f09947 */ /* 0x001fea000383ffff */
[----:B------:R-:W-:Y:S05]  /*8ed0*/  BRA `(.L_x_20) ;  /* 0xffffff8400a07947 */ /* 0x000fea000383ffff */
.L_x_26:
[----:B-1----:R1:W3:Y:S02]  /*8ee0*/  SYNCS.PHASECHK.TRANS64.TRYWAIT P1, [R5+URZ], R4 ;  /* 0x00000004050075a7 */ /* 0x0022e4000802017f */
[----:B---3--:R-:W-:Y:S05]  /*8ef0*/  @!P1 NANOSLEEP.SYNCS 0x989680 ;  /* 0x009896800000995d */ /* 0x008fea0003900000 */
[----:B------:R-:W3:Y:S02]  /*8f00*/  @!P1 SYNCS.PHASECHK.TRANS64 P1, [R5+URZ], R4 ;  /* 0x00000004050095a7 */ /* 0x000ee4000802007f */
[----:B---3--:R-:W-:Y:S05]  /*8f10*/  @!P1 BRA `(.L_x_26) ;  /* 0xfffffffc00f09947 */ /* 0x008fea000383ffff */
[----:B------:R-:W-:Y:S05]  /*8f20*/  BRA `(.L_x_25) ;  /* 0xffffff8800f07947 */ /* 0x000fea000383ffff */
.L_x_167:
[----:B------:R-:W-:Y:S01]  /*8f30*/  BSSY B1, `(.L_x_187) ;  /* 0x0000006000017945 */ /* 0x000fe20003800000 */
[----:B------:R-:W-:-:S07]  /*8f40*/  IMAD.MOV.U32 R15, RZ, RZ, -0x1 ;  /* 0xffffffffff0f7424 */ /* 0x000fce00078e00ff */
[----:B------:R-:W-:Y:S05]  /*8f50*/  WARPSYNC.COLLECTIVE R15, `(.L_x_188) ;  /* 0x000000000f0c7348 */ /* 0x000fea0003c00000 */
[----:B------:R-:W-:Y:S02]  /*8f60*/  ELECT P6, UR62, PT ;  /* 0x00000000003e782f */ /* 0x000fe400038c0000 */
[----:B------:R-:W-:Y:S01]  /*8f70*/  MOV R14, UR62 ;  /* 0x0000003e000e7c02 */ /* 0x000fe20008000f00 */
[----:B------:R-:W-:Y:S10]  /*8f80*/  ENDCOLLECTIVE ;  /* 0x000000000000791b */ /* 0x000ff40003800000 */
.L_x_188:
[----:B------:R-:W-:Y:S05]  /*8f90*/  BSYNC B1 ;  /* 0x0000000000017941 */ /* 0x000fea0003800000 */
.L_x_187:
[----:B------:R-:W-:Y:S05]  /*8fa0*/  BRA `(.L_x_189) ;  /* 0xfffffff0001c7947 */ /* 0x000fea000383ffff */
.L_x_170:
[----:B-1----:R1:W2:Y:S02]  /*8fb0*/  SYNCS.PHASECHK.TRANS64.TRYWAIT P0, [R23+URZ+0x28], R14 ;  /* 0x0000280e170075a7 */ /* 0x0022a4000800017f */
[----:B--2---:R-:W-:Y:S05]  /*8fc0*/  @!P0 NANOSLEEP.SYNCS 0x989680 ;  /* 0x009896800000895d */ /* 0x004fea0003900000 */
[----:B------:R-:W2:Y:S02]  /*8fd0*/  @!P0 SYNCS.PHASECHK.TRANS64 P0, [R23+URZ+0x28], R14 ;  /* 0x0000280e170085a7 */ /* 0x000ea4000800007f */
[----:B--2---:R-:W-:Y:S05]  /*8fe0*/  @!P0 BRA `(.L_x_170) ;  /* 0xfffffffc00f08947 */ /* 0x004fea000383ffff */
[----:B------:R-:W-:Y:S05]  /*8ff0*/  BRA `(.L_x_190) ;  /* 0xfffffff000547947 */ /* 0x000fea000383ffff */
.L_x_178:
[----:B------:R-:W-:Y:S01]  /*9000*/  BSSY B0, `(.L_x_191) ;  /* 0x0000006000007945 */ /* 0x000fe20003800000 */
[----:B------:R-:W-:-:S07]  /*9010*/  IMAD.MOV.U32 R15, RZ, RZ, -0x1 ;  /* 0xffffffffff0f7424 */ /* 0x000fce00078e00ff */
[----:B------:R-:W-:Y:S05]  /*9020*/  WARPSYNC.COLLECTIVE R15, `(.L_x_192) ;  /* 0x000000000f0c7348 */ /* 0x000fea0003c00000 */
[----:B------:R-:W-:Y:S02]  /*9030*/  ELECT P6, UR62, PT ;  /* 0x00000000003e782f */ /* 0x000fe400038c0000 */
[----:B------:R-:W-:Y:S01]  /*9040*/  MOV R14, UR62 ;  /* 0x0000003e000e7c02 */ /* 0x000fe20008000f00 */
[----:B------:R-:W-:Y:S10]  /*9050*/  ENDCOLLECTIVE ;  /* 0x000000000000791b */ /* 0x000ff40003800000 */
.L_x_192:
[----:B------:R-:W-:Y:S05]  /*9060*/  BSYNC B0 ;  /* 0x0000000000007941 */ /* 0x000fea0003800000 */
.L_x_191:
[----:B------:R-:W-:Y:S05]  /*9070*/  BRA `(.L_x_193) ;  /* 0xfffffff800ac7947 */ /* 0x000fea000383ffff */
.L_x_182:
[----:B0-----:R0:W1:Y:S02]  /*9080*/  SYNCS.PHASECHK.TRANS64.TRYWAIT P0, [R7+URZ], R4 ;  /* 0x00000004070075a7 */ /* 0x001064000800017f */
[----:B-1----:R-:W-:Y:S05]  /*9090*/  @!P0 NANOSLEEP.SYNCS 0x989680 ;  /* 0x009896800000895d */ /* 0x002fea0003900000 */
[----:B------:R-:W1:Y:S02]  /*90a0*/  @!P0 SYNCS.PHASECHK.TRANS64 P0, [R7+URZ], R4 ;  /* 0x00000004070085a7 */ /* 0x000e64000800007f */
[----:B-1----:R-:W-:Y:S05]  /*90b0*/  @!P0 BRA `(.L_x_182) ;  /* 0xfffffffc00f08947 */ /* 0x002fea000383ffff */
[----:B------:R-:W-:Y:S05]  /*90c0*/  BRA `(.L_x_194) ;  /* 0xfffffff800ec7947 */ /* 0x000fea000383ffff */
.L_x_183:
[----:B0-----:R0:W1:Y:S02]  /*90d0*/  SYNCS.PHASECHK.TRANS64.TRYWAIT P0, [R8+URZ], R5 ;  /* 0x00000005080075a7 */ /* 0x001064000800017f */
[----:B-1----:R-:W-:Y:S05]  /*90e0*/  @!P0 NANOSLEEP.SYNCS 0x989680 ;  /* 0x009896800000895d */ /* 0x002fea0003900000 */
[----:B------:R-:W1:Y:S02]  /*90f0*/  @!P0 SYNCS.PHASECHK.TRANS64 P0, [R8+URZ], R5 ;  /* 0x00000005080085a7 */ /* 0x000e64000800007f */
[----:B-1----:R-:W-:Y:S05]  /*9100*/  @!P0 BRA `(.L_x_183) ;  /* 0xfffffffc00f08947 */ /* 0x002fea000383ffff */
[----:B------:R-:W-:Y:S05]  /*9110*/  BRA `(.L_x_195) ;  /* 0xfffffff800fc7947 */ /* 0x000fea000383ffff */
.L_x_184:
[----:B0-----:R0:W1:Y:S02]  /*9120*/  SYNCS.PHASECHK.TRANS64.TRYWAIT P0, [R9+URZ], R4 ;  /* 0x00000004090075a7 */ /* 0x001064000800017f */
[----:B-1----:R-:W-:Y:S05]  /*9130*/  @!P0 NANOSLEEP.SYNCS 0x989680 ;  /* 0x009896800000895d */ /* 0x002fea0003900000 */
[----:B------:R-:W1:Y:S02]  /*9140*/  @!P0 SYNCS.PHASECHK.TRANS64 P0, [R9+URZ], R4 ;  /* 0x00000004090085a7 */ /* 0x000e64000800007f */
[----:B-1----:R-:W-:Y:S05]  /*9150*/  @!P0 BRA `(.L_x_184) ;  /* 0xfffffffc00f08947 */ /* 0x002fea000383ffff */
[----:B------:R-:W-:Y:S05]  /*9160*/  BRA `(.L_x_196) ;  /* 0xfffffffc000c7947 */ /* 0x000fea000383ffff */
.L_x_185:
[----:B0-----:R0:W1:Y:S02]  /*9170*/  SYNCS.PHASECHK.TRANS64.TRYWAIT P0, [R6+URZ], R5 ;  /* 0x00000005060075a7 */ /* 0x001064000800017f */
[----:B-1----:R-:W-:Y:S05]  /*9180*/  @!P0 NANOSLEEP.SYNCS 0x989680 ;  /* 0x009896800000895d */ /* 0x002fea0003900000 */
[----:B------:R-:W1:Y:S02]  /*9190*/  @!P0 SYNCS.PHASECHK.TRANS64 P0, [R6+URZ], R5 ;  /* 0x00000005060085a7 */ /* 0x000e64000800007f */
[----:B-1----:R-:W-:Y:S05]  /*91a0*/  @!P0 BRA `(.L_x_185) ;  /* 0xfffffffc00f08947 */ /* 0x002fea000383ffff */
[----:B------:R-:W-:Y:S05]  /*91b0*/  BRA `(.L_x_197) ;  /* 0xfffffffc00147947 */ /* 0x000fea000383ffff */
.L_x_198:
[----:B------:R-:W-:-:S00]  /*91c0*/  BRA `(.L_x_198) ;  /* 0xfffffffc00fc7947 */ /* 0x000fc0000383ffff */
[----:B------:R-:W-:-:S00]  /*91d0*/  NOP ;  /* 0x0000000000007918 */ /* 0x000fc00000000000 */
        /* <DEDUP_REMOVED lines=10> */
.L_x_199:


//--------------------- .nv.global.init           --------------------------
	.section	.nv.global.init,"aw",@progbits
.nv.global.init:
	.type		$str$22,@object
	.size		$str$22,($str$23 - $str$22)
$str$22:
        /*0000*/ 	.byte	0x6b, 0x5f, 0x74, 0x69, 0x6c, 0x65, 0x5f, 0x63, 0x6f, 0x75, 0x6e, 0x74, 0x20, 0x3e, 0x3d, 0x20
        /*0010*/ 	.byte	0x31, 0x00
	.type		$str$23,@object
	.size		$str$23,(__unnamed_1 - $str$23)
$str$23:
        /*0012*/ 	.byte	0x2f, 0x74, 0x6d, 0x70, 0x2f, 0x63, 0x75, 0x74, 0x6c, 0x61, 0x73, 0x73, 0x5f, 0x73, 0x77, 0x65
        /*0022*/ 	.byte	0x65, 0x70, 0x5f, 0x73, 0x72, 0x63, 0x2f, 0x69, 0x6e, 0x63, 0x6c, 0x75, 0x64, 0x65, 0x2f, 0x63
        /*0032*/ 	.byte	0x75, 0x74, 0x6c, 0x61, 0x73, 0x73, 0x2f, 0x67, 0x65, 0x6d, 0x6d, 0x2f, 0x63, 0x6f, 0x6c, 0x6c
        /*0042*/ 	.byte	0x65, 0x63, 0x74, 0x69, 0x76, 0x65, 0x2f, 0x73, 0x6d, 0x39, 0x30, 0x5f, 0x6d, 0x6d, 0x61, 0x5f
        /*0052*/ 	.byte	0x74, 0x6d, 0x61, 0x5f, 0x67, 0x6d, 0x6d, 0x61, 0x5f, 0x73, 0x73, 0x5f, 0x77, 0x61, 0x72, 0x70
        /*0062*/ 	.byte	0x73, 0x70, 0x65, 0x63, 0x69, 0x61, 0x6c, 0x69, 0x7a, 0x65, 0x64, 0x2e, 0x68, 0x70, 0x70, 0x00
	.type		__unnamed_1,@object
	.size		__unnamed_1,(.L_0 - __unnamed_1)
__unnamed_1:
        /*0072*/ 	.byte	0x76, 0x6f, 0x69, 0x64, 0x20, 0x63, 0x75, 0x74, 0x6c, 0x61, 0x73, 0x73, 0x3a, 0x3a, 0x67, 0x65
        /* <DEDUP_REMOVED lines=180> */
        /*0bc2*/ 	.byte	0x79, 0x5d, 0x00
.L_0:


//--------------------- .nv.shared._ZN7cutlass13device_kernelINS_4gemm6kernel13GemmUniversalIN4cute5tupleIJiiiiEEENS1_10collective13CollectiveMmaINS1_34MainloopSm90TmaGmmaWarpSpecializedILi5ENS5_IJNS4_1CILi4EEENSA_ILi1EEESC_EEENS1_35KernelTmaWarpSpecializedCooperativeEEENS5_IJNSA_ILi256EEENSA_ILi64EEESH_EEENS_6half_tENS5_IJlSC_lEEESJ_SK_NS4_8TiledMMAINS4_8MMA_AtomIJNS4_4SM904GMMA25MMA_64x64x16_F32F16F16_SSILNSO_5MajorE0ELSQ_0ELNSO_7ScaleInE1ELSR_1EEEEEENS4_6LayoutINS5_IJNSA_ILi2EEESC_SC_EEENS5_IJSC_NSA_ILi0EEESX_EEEEENS5_IJNS4_10UnderscoreES10_S10_EEEEENS4_13SM90_TMA_LOADENS4_14ComposedLayoutINS4_7SwizzleILi3ELi4ELi3EEENS4_18smem_ptr_flag_bitsILi16EEENSU_INS5_IJNSA_ILi8EEESH_EEENS5_IJSH_SC_EEEEEEEvNS4_8identityENS4_23SM90_TMA_LOAD_MULTICASTES1D_vS1E_EENS_8epilogue10collective6detail29Sm90TmaWarpSpecializedAdapterINS1I_15DefaultEpilogueISJ_SK_SK_NS1H_6thread17LinearCombinationISJ_Li1EffLNS1M_9ScaleType4KindE0ELNS_15FloatRoundStyleE2ESJ_EENS1_15EpilogueDefaultEEEEEvvEEEEvNT_6ParamsE --------------------------
	.section	.nv.shared._ZN7cutlass13device_kernelINS_4gemm6kernel13GemmUniversalIN4cute5tupleIJiiiiEEENS1_10collective13CollectiveMmaINS1_34MainloopSm90TmaGmmaWarpSpecializedILi5ENS5_IJNS4_1CILi4EEENSA_ILi1EEESC_EEENS1_35KernelTmaWarpSpecializedCooperativeEEENS5_IJNSA_ILi256EEENSA_ILi64EEESH_EEENS_6half_tENS5_IJlSC_lEEESJ_SK_NS4_8TiledMMAINS4_8MMA_AtomIJNS4_4SM904GMMA25MMA_64x64x16_F32F16F16_SSILNSO_5MajorE0ELSQ_0ELNSO_7ScaleInE1ELSR_1EEEEEENS4_6LayoutINS5_IJNSA_ILi2EEESC_SC_EEENS5_IJSC_NSA_ILi0EEESX_EEEEENS5_IJNS4_10UnderscoreES10_S10_EEEEENS4_13SM90_TMA_LOADENS4_14ComposedLayoutINS4_7SwizzleILi3ELi4ELi3EEENS4_18smem_ptr_flag_bitsILi16EEENSU_INS5_IJNSA_ILi8EEESH_EEENS5_IJSH_SC_EEEEEEEvNS4_8identityENS4_23SM90_TMA_LOAD_MULTICASTES1D_vS1E_EENS_8epilogue10collective6detail29Sm90TmaWarpSpecializedAdapterINS1I_15DefaultEpilogueISJ_SK_SK_NS1H_6thread17LinearCombinationISJ_Li1EffLNS1M_9ScaleType4KindE0ELNS_15FloatRoundStyleE2ESJ_EENS1_15EpilogueDefaultEEEEEvvEEEEvNT_6ParamsE,"aw",@nobits
	.sectionflags	@""
	.align	16
	.zero		1024


//--------------------- .nv.shared.reserved.0     --------------------------
	.section	.nv.shared.reserved.0,"aw",@nobits
	.weak		__nv_reservedSMEM_offset_0_alias
	.size		__nv_reservedSMEM_offset_0_alias, 0, 0
	.other		__nv_reservedSMEM_offset_0_alias,@"STO_CUDA_RESERVED_SHARED STV_DEFAULT"
__nv_reservedSMEM_offset_0_alias:
	.zero		0


//--------------------- .nv.global                --------------------------
	.section	.nv.global,"aw",@nobits
.nv.global:
	.type		_ZN40_INTERNAL_fa3f64f4_4_k_cu_825b7aec_334324cute1_E,@object
	.size		_ZN40_INTERNAL_fa3f64f4_4_k_cu_825b7aec_334324cute1_E,(_ZN40_INTERNAL_fa3f64f4_4_k_cu_825b7aec_334324cuda3std3__45__cpo6cbeginE - _ZN40_INTERNAL_fa3f64f4_4_k_cu_825b7aec_334324cute1_E)
_ZN40_INTERNAL_fa3f64f4_4_k_cu_825b7aec_334324cute1_E:
	.zero		1
	.type		_ZN40_INTERNAL_fa3f64f4_4_k_cu_825b7aec_334324cuda3std3__45__cpo6cbeginE,@object
	.size		_ZN40_INTERNAL_fa3f64f4_4_k_cu_825b7aec_334324cuda3std3__45__cpo6cbeginE,(_ZN40_INTERNAL_fa3f64f4_4_k_cu_825b7aec_334324cuda3std3__48in_placeE - _ZN40_INTERNAL_fa3f64f4_4_k_cu_825b7aec_334324cuda3std3__45__cpo6cbeginE)
_ZN40_INTERNAL_fa3f64f4_4_k_cu_825b7aec_334324cuda3std3__45__cpo6cbeginE:
	.zero		1
	.type		_ZN40_INTERNAL_fa3f64f4_4_k_cu_825b7aec_334324cuda3std3__48in_placeE,@object
	.size		_ZN40_INTERNAL_fa3f64f4_4_k_cu_825b7aec_334324cuda3std3__48in_placeE,(_ZN40_INTERNAL_fa3f64f4_4_k_cu_825b7aec_334324cuda3std6ranges3__45__cpo9iter_moveE - _ZN40_INTERNAL_fa3f64f4_4_k_cu_825b7aec_334324cuda3std3__48in_placeE)
_ZN40_INTERNAL_fa3f64f4_4_k_cu_825b7aec_334324cuda3std3__48in_placeE:
	.zero		1
	.type		_ZN40_INTERNAL_fa3f64f4_4_k_cu_825b7aec_334324cuda3std6ranges3__45__cpo9iter_moveE,@object
	.size		_ZN40_INTERNAL_fa3f64f4_4_k_cu_825b7aec_334324cuda3std6ranges3__45__cpo9iter_moveE,(_ZN40_INTERNAL_fa3f64f4_4_k_cu_825b7aec_334324cuda3std3__45__cpo5beginE - _ZN40_INTERNAL_fa3f64f4_4_k_cu_825b7aec_334324cuda3std6ranges3__45__cpo9iter_moveE)
_ZN40_INTERNAL_fa3f64f4_4_k_cu_825b7aec_334324cuda3std6ranges3__45__cpo9iter_moveE:
	.zero		1
	.type		_ZN40_INTERNAL_fa3f64f4_4_k_cu_825b7aec_334324cuda3std3__45__cpo5beginE,@object
	.size		_ZN40_INTERNAL_fa3f64f4_4_k_cu_825b7aec_334324cuda3std3__45__cpo5beginE,(_ZN40_INTERNAL_fa3f64f4_4_k_cu_825b7aec_334324cuda3std3__442_GLOBAL__N__fa3f64f4_4_k_cu_825b7aec_334326ignoreE - _ZN40_INTERNAL_fa3f64f4_4_k_cu_825b7aec_334324cuda3std3__45__cpo5beginE)
_ZN40_INTERNAL_fa3f64f4_4_k_cu_825b7aec_334324cuda3std3__45__cpo5beginE:
	.zero		1
	.type		_ZN40_INTERNAL_fa3f64f4_4_k_cu_825b7aec_334324cuda3std3__442_GLOBAL__N__fa3f64f4_4_k_cu_825b7aec_334326ignoreE,@object
	.size		_ZN40_INTERNAL_fa3f64f4_4_k_cu_825b7aec_334324cuda3std3__442_GLOBAL__N__fa3f64f4_4_k_cu_825b7aec_334326ignoreE,(_ZN40_INTERNAL_fa3f64f4_4_k_cu_825b7aec_334324cute7productE - _ZN40_INTERNAL_fa3f64f4_4_k_cu_825b7aec_334324cuda3std3__442_GLOBAL__N__fa3f64f4_4_k_cu_825b7aec_334326ignoreE)
_ZN40_INTERNAL_fa3f64f4_4_k_cu_825b7aec_334324cuda3std3__442_GLOBAL__N__fa3f64f4_4_k_cu_825b7aec_334326ignoreE:
	.zero		1
	.type		_ZN40_INTERNAL_fa3f64f4_4_k_cu_825b7aec_334324cute7productE,@object
	.size		_ZN40_INTERNAL_fa3f64f4_4_k_cu_825b7aec_334324cute7productE,(_ZN40_INTERNAL_fa3f64f4_4_k_cu_825b7aec_334324cuda3std3__45__cpo3endE - _ZN40_INTERNAL_fa3f64f4_4_k_cu_825b7aec_334324cute7productE)
_ZN40_INTERNAL_fa3f64f4_4_k_cu_825b7aec_334324cute7productE:
	.zero		1
	.type		_ZN40_INTERNAL_fa3f64f4_4_k_cu_825b7aec_334324cuda3std3__45__cpo3endE,@object
	.size		_ZN40_INTERNAL_fa3f64f4_4_k_cu_825b7aec_334324cuda3std3__45__cpo3endE,(_ZN40_INTERNAL_fa3f64f4_4_k_cu_825b7aec_334324cuda3std3__419piecewise_constructE - _ZN40_INTERNAL_fa3f64f4_4_k_cu_825b7aec_334324cuda3std3__45__cpo3endE)
_ZN40_INTERNAL_fa3f64f4_4_k_cu_825b7aec_334324cuda3std3__45__cpo3endE:
	.zero		1
	.type		_ZN40_INTERNAL_fa3f64f4_4_k_cu_825b7aec_334324cuda3std3__419piecewise_constructE,@object
	.size		_ZN40_INTERNAL_fa3f64f4_4_k_cu_825b7aec_334324cuda3std3__419piecewise_constructE,(_ZN40_INTERNAL_fa3f64f4_4_k_cu_825b7aec_334324cuda3std3__45__cpo4cendE - _ZN40_INTERNAL_fa3f64f4_4_k_cu_825b7aec_334324cuda3std3__419piecewise_constructE)
_ZN40_INTERNAL_fa3f64f4_4_k_cu_825b7aec_334324cuda3std3__419piecewise_constructE:
	.zero		1
	.type		_ZN40_INTERNAL_fa3f64f4_4_k_cu_825b7aec_334324cuda3std3__45__cpo4cendE,@object
	.size		_ZN40_INTERNAL_fa3f64f4_4_k_cu_825b7aec_334324cuda3std3__45__cpo4cendE,(_ZN40_INTERNAL_fa3f64f4_4_k_cu_825b7aec_334324cuda3std6ranges3__45__cpo4swapE - _ZN40_INTERNAL_fa3f64f4_4_k_cu_825b7aec_334324cuda3std3__45__cpo4cendE)
_ZN40_INTERNAL_fa3f64f4_4_k_cu_825b7aec_334324cuda3std3__45__cpo4cendE:
	.zero		1
	.type		_ZN40_INTERNAL_fa3f64f4_4_k_cu_825b7aec_334324cuda3std6ranges3__45__cpo4swapE,@object
	.size		_ZN40_INTERNAL_fa3f64f4_4_k_cu_825b7aec_334324cuda3std6ranges3__45__cpo4swapE,(.L_8 - _ZN40_INTERNAL_fa3f64f4_4_k_cu_825b7aec_334324cuda3std6ranges3__45__cpo4swapE)
_ZN40_INTERNAL_fa3f64f4_4_k_cu_825b7aec_334324cuda3std6ranges3__45__cpo4swapE:
	.zero		1
.L_8:


//--------------------- .nv.constant0._ZN7cutlass13device_kernelINS_4gemm6kernel13GemmUniversalIN4cute5tupleIJiiiiEEENS1_10collective13CollectiveMmaINS1_34MainloopSm90TmaGmmaWarpSpecializedILi5ENS5_IJNS4_1CILi4EEENSA_ILi1EEESC_EEENS1_35KernelTmaWarpSpecializedCooperativeEEENS5_IJNSA_ILi256EEENSA_ILi64EEESH_EEENS_6half_tENS5_IJlSC_lEEESJ_SK_NS4_8TiledMMAINS4_8MMA_AtomIJNS4_4SM904GMMA25MMA_64x64x16_F32F16F16_SSILNSO_5MajorE0ELSQ_0ELNSO_7ScaleInE1ELSR_1EEEEEENS4_6LayoutINS5_IJNSA_ILi2EEESC_SC_EEENS5_IJSC_NSA_ILi0EEESX_EEEEENS5_IJNS4_10UnderscoreES10_S10_EEEEENS4_13SM90_TMA_LOADENS4_14ComposedLayoutINS4_7SwizzleILi3ELi4ELi3EEENS4_18smem_ptr_flag_bitsILi16EEENSU_INS5_IJNSA_ILi8EEESH_EEENS5_IJSH_SC_EEEEEEEvNS4_8identityENS4_23SM90_TMA_LOAD_MULTICASTES1D_vS1E_EENS_8epilogue10collective6detail29Sm90TmaWarpSpecializedAdapterINS1I_15DefaultEpilogueISJ_SK_SK_NS1H_6thread17LinearCombinationISJ_Li1EffLNS1M_9ScaleType4KindE0ELNS_15FloatRoundStyleE2ESJ_EENS1_15EpilogueDefaultEEEEEvvEEEEvNT_6ParamsE --------------------------
	.section	.nv.constant0._ZN7cutlass13device_kernelINS_4gemm6kernel13GemmUniversalIN4cute5tupleIJiiiiEEENS1_10collective13CollectiveMmaINS1_34MainloopSm90TmaGmmaWarpSpecializedILi5ENS5_IJNS4_1CILi4EEENSA_ILi1EEESC_EEENS1_35KernelTmaWarpSpecializedCooperativeEEENS5_IJNSA_ILi256EEENSA_ILi64EEESH_EEENS_6half_tENS5_IJlSC_lEEESJ_SK_NS4_8TiledMMAINS4_8MMA_AtomIJNS4_4SM904GMMA25MMA_64x64x16_F32F16F16_SSILNSO_5MajorE0ELSQ_0ELNSO_7ScaleInE1ELSR_1EEEEEENS4_6LayoutINS5_IJNSA_ILi2EEESC_SC_EEENS5_IJSC_NSA_ILi0EEESX_EEEEENS5_IJNS4_10UnderscoreES10_S10_EEEEENS4_13SM90_TMA_LOADENS4_14ComposedLayoutINS4_7SwizzleILi3ELi4ELi3EEENS4_18smem_ptr_flag_bitsILi16EEENSU_INS5_IJNSA_ILi8EEESH_EEENS5_IJSH_SC_EEEEEEEvNS4_8identityENS4_23SM90_TMA_LOAD_MULTICASTES1D_vS1E_EENS_8epilogue10collective6detail29Sm90TmaWarpSpecializedAdapterINS1I_15DefaultEpilogueISJ_SK_SK_NS1H_6thread17LinearCombinationISJ_Li1EffLNS1M_9ScaleType4KindE0ELNS_15FloatRoundStyleE2ESJ_EENS1_15EpilogueDefaultEEEEEvvEEEEvNT_6ParamsE,"a",@progbits
	.sectionflags	@""
	.align	4
.nv.constant0._ZN7cutlass13device_kernelINS_4gemm6kernel13GemmUniversalIN4cute5tupleIJiiiiEEENS1_10collective13CollectiveMmaINS1_34MainloopSm90TmaGmmaWarpSpecializedILi5ENS5_IJNS4_1CILi4EEENSA_ILi1EEESC_EEENS1_35KernelTmaWarpSpecializedCooperativeEEENS5_IJNSA_ILi256EEENSA_ILi64EEESH_EEENS_6half_tENS5_IJlSC_lEEESJ_SK_NS4_8TiledMMAINS4_8MMA_AtomIJNS4_4SM904GMMA25MMA_64x64x16_F32F16F16_SSILNSO_5MajorE0ELSQ_0ELNSO_7ScaleInE1ELSR_1EEEEEENS4_6LayoutINS5_IJNSA_ILi2EEESC_SC_EEENS5_IJSC_NSA_ILi0EEESX_EEEEENS5_IJNS4_10UnderscoreES10_S10_EEEEENS4_13SM90_TMA_LOADENS4_14ComposedLayoutINS4_7SwizzleILi3ELi4ELi3EEENS4_18smem_ptr_flag_bitsILi16EEENSU_INS5_IJNSA_ILi8EEESH_EEENS5_IJSH_SC_EEEEEEEvNS4_8identityENS4_23SM90_TMA_LOAD_MULTICASTES1D_vS1E_EENS_8epilogue10collective6detail29Sm90TmaWarpSpecializedAdapterINS1I_15DefaultEpilogueISJ_SK_SK_NS1H_6thread17LinearCombinationISJ_Li1EffLNS1M_9ScaleType4KindE0ELNS_15FloatRoundStyleE2ESJ_EENS1_15EpilogueDefaultEEEEEvvEEEEvNT_6ParamsE:
	.zero		1664


//--------------------- SYMBOLS --------------------------

	.type		.nv.reservedSmem.offset0,@object
	.size		.nv.reservedSmem.offset0,0x4
	.type		__assertfail,@function
